//
// Generated by NVIDIA NVVM Compiler
//
// Compiler Build ID: CL-36424714
// Cuda compilation tools, release 13.0, V13.0.88
// Based on NVVM 20.0.0
//

.version 9.0
.target sm_100
.address_size 64

	// .globl	_Z21dev_cpy_strided_arrayIfEvPT_S1_iiiii

.visible .entry _Z21dev_cpy_strided_arrayIfEvPT_S1_iiiii(
	.param .u64 .ptr .align 1 _Z21dev_cpy_strided_arrayIfEvPT_S1_iiiii_param_0,
	.param .u64 .ptr .align 1 _Z21dev_cpy_strided_arrayIfEvPT_S1_iiiii_param_1,
	.param .u32 _Z21dev_cpy_strided_arrayIfEvPT_S1_iiiii_param_2,
	.param .u32 _Z21dev_cpy_strided_arrayIfEvPT_S1_iiiii_param_3,
	.param .u32 _Z21dev_cpy_strided_arrayIfEvPT_S1_iiiii_param_4,
	.param .u32 _Z21dev_cpy_strided_arrayIfEvPT_S1_iiiii_param_5,
	.param .u32 _Z21dev_cpy_strided_arrayIfEvPT_S1_iiiii_param_6
)
{
	.reg .pred 	%p<16>;
	.reg .b32 	%r<28>;
	.reg .b32 	%f<3>;
	.reg .b64 	%rd<15>;

	ld.param.u64 	%rd3, [_Z21dev_cpy_strided_arrayIfEvPT_S1_iiiii_param_0];
	ld.param.u64 	%rd4, [_Z21dev_cpy_strided_arrayIfEvPT_S1_iiiii_param_1];
	ld.param.u32 	%r7, [_Z21dev_cpy_strided_arrayIfEvPT_S1_iiiii_param_2];
	ld.param.u32 	%r8, [_Z21dev_cpy_strided_arrayIfEvPT_S1_iiiii_param_3];
	ld.param.u32 	%r9, [_Z21dev_cpy_strided_arrayIfEvPT_S1_iiiii_param_4];
	ld.param.u32 	%r10, [_Z21dev_cpy_strided_arrayIfEvPT_S1_iiiii_param_5];
	ld.param.u32 	%r11, [_Z21dev_cpy_strided_arrayIfEvPT_S1_iiiii_param_6];
	cvta.to.global.u64 	%rd1, %rd3;
	cvta.to.global.u64 	%rd2, %rd4;
	mov.u32 	%r12, %ctaid.y;
	mov.u32 	%r13, %ntid.y;
	mov.u32 	%r14, %tid.y;
	mad.lo.s32 	%r1, %r12, %r13, %r14;
	mov.u32 	%r15, %ctaid.x;
	mov.u32 	%r16, %ntid.x;
	mov.u32 	%r17, %tid.x;
	mad.lo.s32 	%r2, %r15, %r16, %r17;
	min.s32 	%r3, %r10, %r8;
	min.s32 	%r4, %r9, %r7;
	setp.eq.s32 	%p1, %r11, 0;
	@%p1 bra 	$L__BB0_6;
	setp.ne.s32 	%p2, %r11, 1;
	@%p2 bra 	$L__BB0_8;
	setp.ge.s32 	%p10, %r1, %r4;
	setp.ge.s32 	%p11, %r2, %r3;
	or.pred  	%p12, %p10, %p11;
	@%p12 bra 	$L__BB0_4;
	mad.lo.s32 	%r26, %r10, %r1, %r2;
	mul.wide.s32 	%rd11, %r26, 4;
	add.s64 	%rd12, %rd2, %rd11;
	ld.global.f32 	%f2, [%rd12];
	mad.lo.s32 	%r27, %r8, %r1, %r2;
	mul.wide.s32 	%rd13, %r27, 4;
	add.s64 	%rd14, %rd1, %rd13;
	st.global.f32 	[%rd14], %f2;
	bra.uni 	$L__BB0_8;
$L__BB0_4:
	setp.ge.s32 	%p13, %r1, %r7;
	setp.ge.s32 	%p14, %r2, %r8;
	or.pred  	%p15, %p13, %p14;
	@%p15 bra 	$L__BB0_8;
	mad.lo.s32 	%r24, %r8, %r1, %r2;
	mul.wide.s32 	%rd9, %r24, 4;
	add.s64 	%rd10, %rd1, %rd9;
	mov.b32 	%r25, 0;
	st.global.u32 	[%rd10], %r25;
	bra.uni 	$L__BB0_8;
$L__BB0_6:
	max.s32 	%r18, %r9, %r7;
	sub.s32 	%r5, %r18, %r4;
	max.s32 	%r19, %r10, %r8;
	sub.s32 	%r6, %r19, %r3;
	setp.lt.s32 	%p3, %r1, %r5;
	setp.lt.s32 	%p4, %r2, %r6;
	or.pred  	%p5, %p3, %p4;
	setp.ge.s32 	%p6, %r1, %r7;
	or.pred  	%p7, %p6, %p5;
	setp.ge.s32 	%p8, %r2, %r8;
	or.pred  	%p9, %p8, %p7;
	@%p9 bra 	$L__BB0_8;
	sub.s32 	%r20, %r1, %r5;
	sub.s32 	%r21, %r2, %r6;
	mad.lo.s32 	%r22, %r20, %r10, %r21;
	mul.wide.s32 	%rd5, %r22, 4;
	add.s64 	%rd6, %rd2, %rd5;
	ld.global.f32 	%f1, [%rd6];
	mad.lo.s32 	%r23, %r8, %r1, %r2;
	mul.wide.s32 	%rd7, %r23, 4;
	add.s64 	%rd8, %rd1, %rd7;
	st.global.f32 	[%rd8], %f1;
$L__BB0_8:
	ret;

}
	// .globl	_Z22dev_cpy_and_cast_arrayIf6__halfEvPT0_PT_15CopyMatrixParam
.visible .entry _Z22dev_cpy_and_cast_arrayIf6__halfEvPT0_PT_15CopyMatrixParam(
	.param .u64 .ptr .align 1 _Z22dev_cpy_and_cast_arrayIf6__halfEvPT0_PT_15CopyMatrixParam_param_0,
	.param .u64 .ptr .align 1 _Z22dev_cpy_and_cast_arrayIf6__halfEvPT0_PT_15CopyMatrixParam_param_1,
	.param .align 4 .b8 _Z22dev_cpy_and_cast_arrayIf6__halfEvPT0_PT_15CopyMatrixParam_param_2[40]
)
{
	.reg .pred 	%p<8>;
	.reg .b16 	%rs<2>;
	.reg .b32 	%r<32>;
	.reg .b32 	%f<2>;
	.reg .b64 	%rd<9>;

	ld.param.u32 	%r9, [_Z22dev_cpy_and_cast_arrayIf6__halfEvPT0_PT_15CopyMatrixParam_param_2+12];
	ld.param.u64 	%rd1, [_Z22dev_cpy_and_cast_arrayIf6__halfEvPT0_PT_15CopyMatrixParam_param_0];
	ld.param.u32 	%r11, [_Z22dev_cpy_and_cast_arrayIf6__halfEvPT0_PT_15CopyMatrixParam_param_2+20];
	ld.param.u32 	%r14, [_Z22dev_cpy_and_cast_arrayIf6__halfEvPT0_PT_15CopyMatrixParam_param_2+32];
	ld.param.u32 	%r12, [_Z22dev_cpy_and_cast_arrayIf6__halfEvPT0_PT_15CopyMatrixParam_param_2+24];
	ld.param.u32 	%r15, [_Z22dev_cpy_and_cast_arrayIf6__halfEvPT0_PT_15CopyMatrixParam_param_2+36];
	ld.param.u32 	%r10, [_Z22dev_cpy_and_cast_arrayIf6__halfEvPT0_PT_15CopyMatrixParam_param_2+16];
	ld.param.u64 	%rd2, [_Z22dev_cpy_and_cast_arrayIf6__halfEvPT0_PT_15CopyMatrixParam_param_1];
	ld.param.u32 	%r16, [_Z22dev_cpy_and_cast_arrayIf6__halfEvPT0_PT_15CopyMatrixParam_param_2+4];
	ld.param.u32 	%r17, [_Z22dev_cpy_and_cast_arrayIf6__halfEvPT0_PT_15CopyMatrixParam_param_2+28];
	ld.param.u32 	%r18, [_Z22dev_cpy_and_cast_arrayIf6__halfEvPT0_PT_15CopyMatrixParam_param_2];
	mov.u32 	%r19, %ctaid.y;
	mov.u32 	%r20, %ntid.y;
	mov.u32 	%r21, %tid.y;
	mad.lo.s32 	%r22, %r19, %r20, %r21;
	mov.u32 	%r23, %ctaid.x;
	mov.u32 	%r24, %ntid.x;
	mov.u32 	%r25, %tid.x;
	mad.lo.s32 	%r26, %r23, %r24, %r25;
	add.s32 	%r2, %r10, %r22;
	add.s32 	%r27, %r15, %r22;
	add.s32 	%r28, %r12, %r26;
	add.s32 	%r29, %r14, %r26;
	setp.ge.s32 	%p1, %r2, %r11;
	setp.ge.s32 	%p2, %r27, %r18;
	or.pred  	%p3, %p1, %p2;
	setp.ge.s32 	%p4, %r28, %r17;
	or.pred  	%p5, %p3, %p4;
	setp.ge.s32 	%p6, %r29, %r16;
	or.pred  	%p7, %p5, %p6;
	@%p7 bra 	$L__BB1_2;
	cvta.to.global.u64 	%rd3, %rd2;
	cvta.to.global.u64 	%rd4, %rd1;
	mad.lo.s32 	%r30, %r2, %r9, %r28;
	mul.wide.s32 	%rd5, %r30, 4;
	add.s64 	%rd6, %rd3, %rd5;
	ld.global.f32 	%f1, [%rd6];
	// begin inline asm
	{  cvt.rn.f16.f32 %rs1, %f1;}

	// end inline asm
	mad.lo.s32 	%r31, %r27, %r16, %r29;
	mul.wide.s32 	%rd7, %r31, 2;
	add.s64 	%rd8, %rd4, %rd7;
	st.global.u16 	[%rd8], %rs1;
$L__BB1_2:
	ret;

}
	// .globl	_Z21dev_cpy_strided_arrayI6__halfEvPT_S2_iiiii
.visible .entry _Z21dev_cpy_strided_arrayI6__halfEvPT_S2_iiiii(
	.param .u64 .ptr .align 1 _Z21dev_cpy_strided_arrayI6__halfEvPT_S2_iiiii_param_0,
	.param .u64 .ptr .align 1 _Z21dev_cpy_strided_arrayI6__halfEvPT_S2_iiiii_param_1,
	.param .u32 _Z21dev_cpy_strided_arrayI6__halfEvPT_S2_iiiii_param_2,
	.param .u32 _Z21dev_cpy_strided_arrayI6__halfEvPT_S2_iiiii_param_3,
	.param .u32 _Z21dev_cpy_strided_arrayI6__halfEvPT_S2_iiiii_param_4,
	.param .u32 _Z21dev_cpy_strided_arrayI6__halfEvPT_S2_iiiii_param_5,
	.param .u32 _Z21dev_cpy_strided_arrayI6__halfEvPT_S2_iiiii_param_6
)
{
	.reg .pred 	%p<16>;
	.reg .b16 	%rs<4>;
	.reg .b32 	%r<27>;
	.reg .b64 	%rd<15>;
	.reg .b64 	%fd<2>;

	ld.param.u64 	%rd3, [_Z21dev_cpy_strided_arrayI6__halfEvPT_S2_iiiii_param_0];
	ld.param.u64 	%rd4, [_Z21dev_cpy_strided_arrayI6__halfEvPT_S2_iiiii_param_1];
	ld.param.u32 	%r7, [_Z21dev_cpy_strided_arrayI6__halfEvPT_S2_iiiii_param_2];
	ld.param.u32 	%r8, [_Z21dev_cpy_strided_arrayI6__halfEvPT_S2_iiiii_param_3];
	ld.param.u32 	%r9, [_Z21dev_cpy_strided_arrayI6__halfEvPT_S2_iiiii_param_4];
	ld.param.u32 	%r10, [_Z21dev_cpy_strided_arrayI6__halfEvPT_S2_iiiii_param_5];
	ld.param.u32 	%r11, [_Z21dev_cpy_strided_arrayI6__halfEvPT_S2_iiiii_param_6];
	cvta.to.global.u64 	%rd1, %rd3;
	cvta.to.global.u64 	%rd2, %rd4;
	mov.u32 	%r12, %ctaid.y;
	mov.u32 	%r13, %ntid.y;
	mov.u32 	%r14, %tid.y;
	mad.lo.s32 	%r1, %r12, %r13, %r14;
	mov.u32 	%r15, %ctaid.x;
	mov.u32 	%r16, %ntid.x;
	mov.u32 	%r17, %tid.x;
	mad.lo.s32 	%r2, %r15, %r16, %r17;
	min.s32 	%r3, %r10, %r8;
	min.s32 	%r4, %r9, %r7;
	setp.eq.s32 	%p1, %r11, 0;
	@%p1 bra 	$L__BB2_6;
	setp.ne.s32 	%p2, %r11, 1;
	@%p2 bra 	$L__BB2_8;
	setp.ge.s32 	%p10, %r1, %r4;
	setp.ge.s32 	%p11, %r2, %r3;
	or.pred  	%p12, %p10, %p11;
	@%p12 bra 	$L__BB2_4;
	mad.lo.s32 	%r25, %r8, %r1, %r2;
	mul.wide.s32 	%rd11, %r25, 2;
	add.s64 	%rd12, %rd1, %rd11;
	mad.lo.s32 	%r26, %r10, %r1, %r2;
	mul.wide.s32 	%rd13, %r26, 2;
	add.s64 	%rd14, %rd2, %rd13;
	ld.global.u16 	%rs3, [%rd14];
	st.global.u16 	[%rd12], %rs3;
	bra.uni 	$L__BB2_8;
$L__BB2_4:
	setp.ge.s32 	%p13, %r1, %r7;
	setp.ge.s32 	%p14, %r2, %r8;
	or.pred  	%p15, %p13, %p14;
	@%p15 bra 	$L__BB2_8;
	mov.f64 	%fd1, 0d0000000000000000;
	// begin inline asm
	{  cvt.rn.f16.f64 %rs2, %fd1;}

	// end inline asm
	mad.lo.s32 	%r24, %r8, %r1, %r2;
	mul.wide.s32 	%rd9, %r24, 2;
	add.s64 	%rd10, %rd1, %rd9;
	st.global.u16 	[%rd10], %rs2;
	bra.uni 	$L__BB2_8;
$L__BB2_6:
	max.s32 	%r18, %r9, %r7;
	sub.s32 	%r5, %r18, %r4;
	max.s32 	%r19, %r10, %r8;
	sub.s32 	%r6, %r19, %r3;
	setp.lt.s32 	%p3, %r1, %r5;
	setp.lt.s32 	%p4, %r2, %r6;
	or.pred  	%p5, %p3, %p4;
	setp.ge.s32 	%p6, %r1, %r7;
	or.pred  	%p7, %p6, %p5;
	setp.ge.s32 	%p8, %r2, %r8;
	or.pred  	%p9, %p8, %p7;
	@%p9 bra 	$L__BB2_8;
	mad.lo.s32 	%r20, %r8, %r1, %r2;
	mul.wide.s32 	%rd5, %r20, 2;
	add.s64 	%rd6, %rd1, %rd5;
	sub.s32 	%r21, %r1, %r5;
	sub.s32 	%r22, %r2, %r6;
	mad.lo.s32 	%r23, %r21, %r10, %r22;
	mul.wide.s32 	%rd7, %r23, 2;
	add.s64 	%rd8, %rd2, %rd7;
	ld.global.u16 	%rs1, [%rd8];
	st.global.u16 	[%rd6], %rs1;
$L__BB2_8:
	ret;

}
	// .globl	_Z26dev_tensorcore_mmult_tiledI6__halfS0_fEvPT1_PT_PT0_iii
.visible .entry _Z26dev_tensorcore_mmult_tiledI6__halfS0_fEvPT1_PT_PT0_iii(
	.param .u64 .ptr .align 1 _Z26dev_tensorcore_mmult_tiledI6__halfS0_fEvPT1_PT_PT0_iii_param_0,
	.param .u64 .ptr .align 1 _Z26dev_tensorcore_mmult_tiledI6__halfS0_fEvPT1_PT_PT0_iii_param_1,
	.param .u64 .ptr .align 1 _Z26dev_tensorcore_mmult_tiledI6__halfS0_fEvPT1_PT_PT0_iii_param_2,
	.param .u32 _Z26dev_tensorcore_mmult_tiledI6__halfS0_fEvPT1_PT_PT0_iii_param_3,
	.param .u32 _Z26dev_tensorcore_mmult_tiledI6__halfS0_fEvPT1_PT_PT0_iii_param_4,
	.param .u32 _Z26dev_tensorcore_mmult_tiledI6__halfS0_fEvPT1_PT_PT0_iii_param_5
)
{
	.reg .pred 	%p<12>;
	.reg .b32 	%r<158>;
	.reg .b32 	%f<125>;
	.reg .b64 	%rd<31>;

	ld.param.u32 	%r28, [_Z26dev_tensorcore_mmult_tiledI6__halfS0_fEvPT1_PT_PT0_iii_param_3];
	ld.param.u32 	%r26, [_Z26dev_tensorcore_mmult_tiledI6__halfS0_fEvPT1_PT_PT0_iii_param_4];
	ld.param.u32 	%r27, [_Z26dev_tensorcore_mmult_tiledI6__halfS0_fEvPT1_PT_PT0_iii_param_5];
	mov.u32 	%r29, %ctaid.x;
	mov.u32 	%r30, %ntid.x;
	mov.u32 	%r31, %tid.x;
	mad.lo.s32 	%r32, %r29, %r30, %r31;
	mov.u32 	%r33, %ctaid.y;
	mov.u32 	%r34, %ntid.y;
	mov.u32 	%r35, %tid.y;
	mad.lo.s32 	%r36, %r33, %r34, %r35;
	shr.u32 	%r2, %r32, 5;
	shr.s32 	%r37, %r26, 31;
	shr.u32 	%r38, %r37, 28;
	add.s32 	%r39, %r26, %r38;
	shr.s32 	%r40, %r39, 4;
	and.b32  	%r41, %r26, 15;
	setp.ne.s32 	%p1, %r41, 0;
	selp.u32 	%r42, 1, 0, %p1;
	add.s32 	%r43, %r40, %r42;
	shr.s32 	%r44, %r28, 31;
	shr.u32 	%r45, %r44, 28;
	add.s32 	%r46, %r28, %r45;
	shr.s32 	%r47, %r46, 4;
	and.b32  	%r48, %r28, 15;
	setp.ne.s32 	%p2, %r48, 0;
	selp.u32 	%r49, 1, 0, %p2;
	add.s32 	%r50, %r47, %r49;
	shr.s32 	%r52, %r27, 31;
	shr.u32 	%r53, %r52, 28;
	add.s32 	%r54, %r27, %r53;
	shr.s32 	%r55, %r54, 4;
	and.b32  	%r56, %r27, 15;
	setp.ne.s32 	%p3, %r56, 0;
	selp.u32 	%r57, 1, 0, %p3;
	add.s32 	%r3, %r55, %r57;
	setp.lt.s32 	%p4, %r2, %r43;
	setp.lt.s32 	%p5, %r36, %r50;
	and.pred  	%p6, %p4, %p5;
	@%p6 bra 	$L__BB3_1;
	bra.uni 	$L__BB3_9;
$L__BB3_1:
	setp.gt.s32 	%p7, %r3, 0;
	mov.f32 	%f117, 0f00000000;
	mov.f32 	%f118, %f117;
	mov.f32 	%f119, %f117;
	mov.f32 	%f120, %f117;
	mov.f32 	%f121, %f117;
	mov.f32 	%f122, %f117;
	mov.f32 	%f123, %f117;
	mov.f32 	%f124, %f117;
	@%p7 bra 	$L__BB3_2;
	bra.uni 	$L__BB3_8;
$L__BB3_2:
	mul.lo.s32 	%r59, %r36, %r27;
	shl.b32 	%r152, %r59, 4;
	shl.b32 	%r5, %r26, 4;
	shl.b32 	%r151, %r2, 4;
	and.b32  	%r7, %r3, 3;
	setp.lt.u32 	%p8, %r3, 4;
	mov.b32 	%r154, 0;
	mov.f32 	%f117, 0f00000000;
	mov.f32 	%f118, %f117;
	mov.f32 	%f119, %f117;
	mov.f32 	%f120, %f117;
	mov.f32 	%f121, %f117;
	mov.f32 	%f122, %f117;
	mov.f32 	%f123, %f117;
	mov.f32 	%f124, %f117;
	@%p8 bra 	$L__BB3_5;
	and.b32  	%r154, %r3, 2147483644;
	neg.s32 	%r153, %r154;
	mov.f32 	%f117, 0f00000000;
	mul.wide.s32 	%rd11, %r5, 2;
$L__BB3_4:
	ld.param.u64 	%rd29, [_Z26dev_tensorcore_mmult_tiledI6__halfS0_fEvPT1_PT_PT0_iii_param_2];
	ld.param.u64 	%rd27, [_Z26dev_tensorcore_mmult_tiledI6__halfS0_fEvPT1_PT_PT0_iii_param_1];
	cvta.to.global.u64 	%rd4, %rd27;
	mul.wide.s32 	%rd5, %r152, 2;
	add.s64 	%rd6, %rd4, %rd5;
	cvta.to.global.u64 	%rd7, %rd29;
	mul.wide.s32 	%rd8, %r151, 2;
	add.s64 	%rd9, %rd7, %rd8;
	wmma.load.a.sync.aligned.row.m16n16k16.global.f16 	{%r60, %r61, %r62, %r63, %r64, %r65, %r66, %r67}, [%rd6], %r27;
	wmma.load.b.sync.aligned.row.m16n16k16.global.f16 	{%r68, %r69, %r70, %r71, %r72, %r73, %r74, %r75}, [%rd9], %r26;
	wmma.mma.sync.aligned.row.row.m16n16k16.f32.f32 {%f61, %f62, %f63, %f64, %f65, %f66, %f67, %f68}, {%r60, %r61, %r62, %r63, %r64, %r65, %r66, %r67}, {%r68, %r69, %r70, %r71, %r72, %r73, %r74, %r75}, {%f124, %f123, %f122, %f121, %f120, %f119, %f118, %f117};
	add.s64 	%rd10, %rd6, 32;
	add.s64 	%rd12, %rd9, %rd11;
	wmma.load.a.sync.aligned.row.m16n16k16.global.f16 	{%r76, %r77, %r78, %r79, %r80, %r81, %r82, %r83}, [%rd10], %r27;
	wmma.load.b.sync.aligned.row.m16n16k16.global.f16 	{%r84, %r85, %r86, %r87, %r88, %r89, %r90, %r91}, [%rd12], %r26;
	wmma.mma.sync.aligned.row.row.m16n16k16.f32.f32 {%f69, %f70, %f71, %f72, %f73, %f74, %f75, %f76}, {%r76, %r77, %r78, %r79, %r80, %r81, %r82, %r83}, {%r84, %r85, %r86, %r87, %r88, %r89, %r90, %r91}, {%f61, %f62, %f63, %f64, %f65, %f66, %f67, %f68};
	add.s64 	%rd13, %rd6, 64;
	add.s64 	%rd14, %rd12, %rd11;
	wmma.load.a.sync.aligned.row.m16n16k16.global.f16 	{%r92, %r93, %r94, %r95, %r96, %r97, %r98, %r99}, [%rd13], %r27;
	wmma.load.b.sync.aligned.row.m16n16k16.global.f16 	{%r100, %r101, %r102, %r103, %r104, %r105, %r106, %r107}, [%rd14], %r26;
	wmma.mma.sync.aligned.row.row.m16n16k16.f32.f32 {%f77, %f78, %f79, %f80, %f81, %f82, %f83, %f84}, {%r92, %r93, %r94, %r95, %r96, %r97, %r98, %r99}, {%r100, %r101, %r102, %r103, %r104, %r105, %r106, %r107}, {%f69, %f70, %f71, %f72, %f73, %f74, %f75, %f76};
	add.s64 	%rd15, %rd6, 96;
	add.s64 	%rd16, %rd14, %rd11;
	wmma.load.a.sync.aligned.row.m16n16k16.global.f16 	{%r108, %r109, %r110, %r111, %r112, %r113, %r114, %r115}, [%rd15], %r27;
	wmma.load.b.sync.aligned.row.m16n16k16.global.f16 	{%r116, %r117, %r118, %r119, %r120, %r121, %r122, %r123}, [%rd16], %r26;
	wmma.mma.sync.aligned.row.row.m16n16k16.f32.f32 {%f124, %f123, %f122, %f121, %f120, %f119, %f118, %f117}, {%r108, %r109, %r110, %r111, %r112, %r113, %r114, %r115}, {%r116, %r117, %r118, %r119, %r120, %r121, %r122, %r123}, {%f77, %f78, %f79, %f80, %f81, %f82, %f83, %f84};
	add.s32 	%r153, %r153, 4;
	add.s32 	%r152, %r152, 64;
	shl.b32 	%r124, %r26, 6;
	add.s32 	%r151, %r151, %r124;
	setp.ne.s32 	%p9, %r153, 0;
	@%p9 bra 	$L__BB3_4;
$L__BB3_5:
	setp.eq.s32 	%p10, %r7, 0;
	@%p10 bra 	$L__BB3_8;
	mul.lo.s32 	%r125, %r154, %r26;
	shl.b32 	%r126, %r125, 4;
	shl.b32 	%r127, %r2, 4;
	add.s32 	%r157, %r126, %r127;
	shl.b32 	%r128, %r154, 4;
	mul.lo.s32 	%r129, %r36, %r27;
	shl.b32 	%r130, %r129, 4;
	add.s32 	%r156, %r130, %r128;
	neg.s32 	%r155, %r7;
$L__BB3_7:
	.pragma "nounroll";
	ld.param.u64 	%rd30, [_Z26dev_tensorcore_mmult_tiledI6__halfS0_fEvPT1_PT_PT0_iii_param_2];
	ld.param.u64 	%rd28, [_Z26dev_tensorcore_mmult_tiledI6__halfS0_fEvPT1_PT_PT0_iii_param_1];
	cvta.to.global.u64 	%rd17, %rd28;
	mul.wide.s32 	%rd18, %r156, 2;
	add.s64 	%rd19, %rd17, %rd18;
	cvta.to.global.u64 	%rd20, %rd30;
	mul.wide.s32 	%rd21, %r157, 2;
	add.s64 	%rd22, %rd20, %rd21;
	wmma.load.a.sync.aligned.row.m16n16k16.global.f16 	{%r131, %r132, %r133, %r134, %r135, %r136, %r137, %r138}, [%rd19], %r27;
	wmma.load.b.sync.aligned.row.m16n16k16.global.f16 	{%r139, %r140, %r141, %r142, %r143, %r144, %r145, %r146}, [%rd22], %r26;
	wmma.mma.sync.aligned.row.row.m16n16k16.f32.f32 {%f124, %f123, %f122, %f121, %f120, %f119, %f118, %f117}, {%r131, %r132, %r133, %r134, %r135, %r136, %r137, %r138}, {%r139, %r140, %r141, %r142, %r143, %r144, %r145, %r146}, {%f124, %f123, %f122, %f121, %f120, %f119, %f118, %f117};
	add.s32 	%r157, %r157, %r5;
	add.s32 	%r156, %r156, 16;
	add.s32 	%r155, %r155, 1;
	setp.ne.s32 	%p11, %r155, 0;
	@%p11 bra 	$L__BB3_7;
$L__BB3_8:
	ld.param.u64 	%rd26, [_Z26dev_tensorcore_mmult_tiledI6__halfS0_fEvPT1_PT_PT0_iii_param_0];
	mul.lo.s32 	%r147, %r36, %r26;
	shl.b32 	%r148, %r147, 4;
	shl.b32 	%r149, %r2, 4;
	add.s32 	%r150, %r148, %r149;
	cvta.to.global.u64 	%rd23, %rd26;
	mul.wide.s32 	%rd24, %r150, 4;
	add.s64 	%rd25, %rd23, %rd24;
	wmma.store.d.sync.aligned.row.m16n16k16.global.f32 	[%rd25], {%f124, %f123, %f122, %f121, %f120, %f119, %f118, %f117}, %r26;
$L__BB3_9:
	ret;

}
	// .globl	_Z26dev_tensorcore_mmult_tiledI6__halfS0_S0_EvPT1_PT_PT0_iii
.visible .entry _Z26dev_tensorcore_mmult_tiledI6__halfS0_S0_EvPT1_PT_PT0_iii(
	.param .u64 .ptr .align 1 _Z26dev_tensorcore_mmult_tiledI6__halfS0_S0_EvPT1_PT_PT0_iii_param_0,
	.param .u64 .ptr .align 1 _Z26dev_tensorcore_mmult_tiledI6__halfS0_S0_EvPT1_PT_PT0_iii_param_1,
	.param .u64 .ptr .align 1 _Z26dev_tensorcore_mmult_tiledI6__halfS0_S0_EvPT1_PT_PT0_iii_param_2,
	.param .u32 _Z26dev_tensorcore_mmult_tiledI6__halfS0_S0_EvPT1_PT_PT0_iii_param_3,
	.param .u32 _Z26dev_tensorcore_mmult_tiledI6__halfS0_S0_EvPT1_PT_PT0_iii_param_4,
	.param .u32 _Z26dev_tensorcore_mmult_tiledI6__halfS0_S0_EvPT1_PT_PT0_iii_param_5
)
{
	.reg .pred 	%p<12>;
	.reg .b16 	%rs<2>;
	.reg .b32 	%r<218>;
	.reg .b32 	%f<2>;
	.reg .b64 	%rd<28>;

	ld.param.u64 	%rd4, [_Z26dev_tensorcore_mmult_tiledI6__halfS0_S0_EvPT1_PT_PT0_iii_param_2];
	ld.param.u32 	%r57, [_Z26dev_tensorcore_mmult_tiledI6__halfS0_S0_EvPT1_PT_PT0_iii_param_3];
	ld.param.u32 	%r55, [_Z26dev_tensorcore_mmult_tiledI6__halfS0_S0_EvPT1_PT_PT0_iii_param_4];
	ld.param.u32 	%r56, [_Z26dev_tensorcore_mmult_tiledI6__halfS0_S0_EvPT1_PT_PT0_iii_param_5];
	cvta.to.global.u64 	%rd1, %rd4;
	mov.u32 	%r58, %ctaid.x;
	mov.u32 	%r59, %ntid.x;
	mov.u32 	%r60, %tid.x;
	mad.lo.s32 	%r61, %r58, %r59, %r60;
	mov.u32 	%r62, %ctaid.y;
	mov.u32 	%r63, %ntid.y;
	mov.u32 	%r64, %tid.y;
	mad.lo.s32 	%r65, %r62, %r63, %r64;
	shr.u32 	%r2, %r61, 5;
	shr.s32 	%r66, %r55, 31;
	shr.u32 	%r67, %r66, 28;
	add.s32 	%r68, %r55, %r67;
	shr.s32 	%r69, %r68, 4;
	and.b32  	%r70, %r55, 15;
	setp.ne.s32 	%p1, %r70, 0;
	selp.u32 	%r71, 1, 0, %p1;
	add.s32 	%r72, %r69, %r71;
	shr.s32 	%r73, %r57, 31;
	shr.u32 	%r74, %r73, 28;
	add.s32 	%r75, %r57, %r74;
	shr.s32 	%r76, %r75, 4;
	and.b32  	%r77, %r57, 15;
	setp.ne.s32 	%p2, %r77, 0;
	selp.u32 	%r78, 1, 0, %p2;
	add.s32 	%r79, %r76, %r78;
	shr.s32 	%r81, %r56, 31;
	shr.u32 	%r82, %r81, 28;
	add.s32 	%r83, %r56, %r82;
	shr.s32 	%r84, %r83, 4;
	and.b32  	%r85, %r56, 15;
	setp.ne.s32 	%p3, %r85, 0;
	selp.u32 	%r86, 1, 0, %p3;
	add.s32 	%r3, %r84, %r86;
	setp.ge.s32 	%p4, %r2, %r72;
	setp.ge.s32 	%p5, %r65, %r79;
	or.pred  	%p6, %p4, %p5;
	@%p6 bra 	$L__BB4_9;
	mov.f32 	%f1, 0f00000000;
	// begin inline asm
	{  cvt.rn.f16.f32 %rs1, %f1;}

	// end inline asm
	mov.b32 	%r214, {%rs1, %rs1};
	setp.lt.s32 	%p7, %r3, 1;
	mov.u32 	%r215, %r214;
	mov.u32 	%r216, %r214;
	mov.u32 	%r217, %r214;
	@%p7 bra 	$L__BB4_8;
	mul.lo.s32 	%r89, %r65, %r56;
	shl.b32 	%r5, %r89, 4;
	shl.b32 	%r6, %r55, 4;
	shl.b32 	%r191, %r2, 4;
	and.b32  	%r8, %r3, 3;
	setp.lt.u32 	%p8, %r3, 4;
	mov.b32 	%r206, 0;
	mov.u32 	%r215, %r214;
	mov.u32 	%r216, %r214;
	mov.u32 	%r217, %r214;
	@%p8 bra 	$L__BB4_5;
	and.b32  	%r206, %r3, 2147483644;
	neg.s32 	%r193, %r206;
	mul.wide.s32 	%rd11, %r6, 2;
	mov.u32 	%r192, %r5;
	mov.u32 	%r215, %r214;
	mov.u32 	%r216, %r214;
	mov.u32 	%r217, %r214;
$L__BB4_4:
	ld.param.u64 	%rd26, [_Z26dev_tensorcore_mmult_tiledI6__halfS0_S0_EvPT1_PT_PT0_iii_param_1];
	cvta.to.global.u64 	%rd5, %rd26;
	mul.wide.s32 	%rd6, %r192, 2;
	add.s64 	%rd7, %rd5, %rd6;
	mul.wide.s32 	%rd8, %r191, 2;
	add.s64 	%rd9, %rd1, %rd8;
	wmma.load.a.sync.aligned.row.m16n16k16.global.f16 	{%r90, %r91, %r92, %r93, %r94, %r95, %r96, %r97}, [%rd7], %r56;
	wmma.load.b.sync.aligned.row.m16n16k16.global.f16 	{%r98, %r99, %r100, %r101, %r102, %r103, %r104, %r105}, [%rd9], %r55;
	wmma.mma.sync.aligned.row.row.m16n16k16.f16.f16 {%r106, %r107, %r108, %r109}, {%r90, %r91, %r92, %r93, %r94, %r95, %r96, %r97}, {%r98, %r99, %r100, %r101, %r102, %r103, %r104, %r105}, {%r217, %r216, %r215, %r214};
	add.s64 	%rd10, %rd7, 32;
	add.s64 	%rd12, %rd9, %rd11;
	wmma.load.a.sync.aligned.row.m16n16k16.global.f16 	{%r110, %r111, %r112, %r113, %r114, %r115, %r116, %r117}, [%rd10], %r56;
	wmma.load.b.sync.aligned.row.m16n16k16.global.f16 	{%r118, %r119, %r120, %r121, %r122, %r123, %r124, %r125}, [%rd12], %r55;
	wmma.mma.sync.aligned.row.row.m16n16k16.f16.f16 {%r126, %r127, %r128, %r129}, {%r110, %r111, %r112, %r113, %r114, %r115, %r116, %r117}, {%r118, %r119, %r120, %r121, %r122, %r123, %r124, %r125}, {%r106, %r107, %r108, %r109};
	add.s64 	%rd13, %rd7, 64;
	add.s64 	%rd14, %rd12, %rd11;
	wmma.load.a.sync.aligned.row.m16n16k16.global.f16 	{%r130, %r131, %r132, %r133, %r134, %r135, %r136, %r137}, [%rd13], %r56;
	wmma.load.b.sync.aligned.row.m16n16k16.global.f16 	{%r138, %r139, %r140, %r141, %r142, %r143, %r144, %r145}, [%rd14], %r55;
	wmma.mma.sync.aligned.row.row.m16n16k16.f16.f16 {%r146, %r147, %r148, %r149}, {%r130, %r131, %r132, %r133, %r134, %r135, %r136, %r137}, {%r138, %r139, %r140, %r141, %r142, %r143, %r144, %r145}, {%r126, %r127, %r128, %r129};
	add.s64 	%rd15, %rd7, 96;
	add.s64 	%rd16, %rd14, %rd11;
	wmma.load.a.sync.aligned.row.m16n16k16.global.f16 	{%r150, %r151, %r152, %r153, %r154, %r155, %r156, %r157}, [%rd15], %r56;
	wmma.load.b.sync.aligned.row.m16n16k16.global.f16 	{%r158, %r159, %r160, %r161, %r162, %r163, %r164, %r165}, [%rd16], %r55;
	wmma.mma.sync.aligned.row.row.m16n16k16.f16.f16 {%r217, %r216, %r215, %r214}, {%r150, %r151, %r152, %r153, %r154, %r155, %r156, %r157}, {%r158, %r159, %r160, %r161, %r162, %r163, %r164, %r165}, {%r146, %r147, %r148, %r149};
	add.s32 	%r193, %r193, 4;
	add.s32 	%r192, %r192, 64;
	shl.b32 	%r166, %r55, 6;
	add.s32 	%r191, %r191, %r166;
	setp.ne.s32 	%p9, %r193, 0;
	@%p9 bra 	$L__BB4_4;
$L__BB4_5:
	setp.eq.s32 	%p10, %r8, 0;
	@%p10 bra 	$L__BB4_8;
	mul.lo.s32 	%r167, %r206, %r55;
	shl.b32 	%r168, %r167, 4;
	shl.b32 	%r169, %r2, 4;
	add.s32 	%r209, %r168, %r169;
	shl.b32 	%r170, %r206, 4;
	add.s32 	%r208, %r5, %r170;
	neg.s32 	%r207, %r8;
$L__BB4_7:
	.pragma "nounroll";
	ld.param.u64 	%rd27, [_Z26dev_tensorcore_mmult_tiledI6__halfS0_S0_EvPT1_PT_PT0_iii_param_1];
	cvta.to.global.u64 	%rd17, %rd27;
	mul.wide.s32 	%rd18, %r208, 2;
	add.s64 	%rd19, %rd17, %rd18;
	mul.wide.s32 	%rd20, %r209, 2;
	add.s64 	%rd21, %rd1, %rd20;
	wmma.load.a.sync.aligned.row.m16n16k16.global.f16 	{%r171, %r172, %r173, %r174, %r175, %r176, %r177, %r178}, [%rd19], %r56;
	wmma.load.b.sync.aligned.row.m16n16k16.global.f16 	{%r179, %r180, %r181, %r182, %r183, %r184, %r185, %r186}, [%rd21], %r55;
	wmma.mma.sync.aligned.row.row.m16n16k16.f16.f16 {%r217, %r216, %r215, %r214}, {%r171, %r172, %r173, %r174, %r175, %r176, %r177, %r178}, {%r179, %r180, %r181, %r182, %r183, %r184, %r185, %r186}, {%r217, %r216, %r215, %r214};
	add.s32 	%r209, %r209, %r6;
	add.s32 	%r208, %r208, 16;
	add.s32 	%r207, %r207, 1;
	setp.ne.s32 	%p11, %r207, 0;
	@%p11 bra 	$L__BB4_7;
$L__BB4_8:
	ld.param.u64 	%rd25, [_Z26dev_tensorcore_mmult_tiledI6__halfS0_S0_EvPT1_PT_PT0_iii_param_0];
	mul.lo.s32 	%r187, %r65, %r55;
	shl.b32 	%r188, %r187, 4;
	shl.b32 	%r189, %r2, 4;
	add.s32 	%r190, %r188, %r189;
	cvta.to.global.u64 	%rd22, %rd25;
	mul.wide.s32 	%rd23, %r190, 2;
	add.s64 	%rd24, %rd22, %rd23;
	wmma.store.d.sync.aligned.row.m16n16k16.global.f16 	[%rd24], {%r217, %r216, %r215, %r214}, %r55;
$L__BB4_9:
	ret;

}
	// .globl	_Z21dev_cpy_strided_arrayIhEvPT_S1_iiiii
.visible .entry _Z21dev_cpy_strided_arrayIhEvPT_S1_iiiii(
	.param .u64 .ptr .align 1 _Z21dev_cpy_strided_arrayIhEvPT_S1_iiiii_param_0,
	.param .u64 .ptr .align 1 _Z21dev_cpy_strided_arrayIhEvPT_S1_iiiii_param_1,
	.param .u32 _Z21dev_cpy_strided_arrayIhEvPT_S1_iiiii_param_2,
	.param .u32 _Z21dev_cpy_strided_arrayIhEvPT_S1_iiiii_param_3,
	.param .u32 _Z21dev_cpy_strided_arrayIhEvPT_S1_iiiii_param_4,
	.param .u32 _Z21dev_cpy_strided_arrayIhEvPT_S1_iiiii_param_5,
	.param .u32 _Z21dev_cpy_strided_arrayIhEvPT_S1_iiiii_param_6
)
{
	.reg .pred 	%p<16>;
	.reg .b16 	%rs<4>;
	.reg .b32 	%r<27>;
	.reg .b64 	%rd<15>;

	ld.param.u64 	%rd3, [_Z21dev_cpy_strided_arrayIhEvPT_S1_iiiii_param_0];
	ld.param.u64 	%rd4, [_Z21dev_cpy_strided_arrayIhEvPT_S1_iiiii_param_1];
	ld.param.u32 	%r7, [_Z21dev_cpy_strided_arrayIhEvPT_S1_iiiii_param_2];
	ld.param.u32 	%r8, [_Z21dev_cpy_strided_arrayIhEvPT_S1_iiiii_param_3];
	ld.param.u32 	%r9, [_Z21dev_cpy_strided_arrayIhEvPT_S1_iiiii_param_4];
	ld.param.u32 	%r10, [_Z21dev_cpy_strided_arrayIhEvPT_S1_iiiii_param_5];
	ld.param.u32 	%r11, [_Z21dev_cpy_strided_arrayIhEvPT_S1_iiiii_param_6];
	cvta.to.global.u64 	%rd1, %rd3;
	cvta.to.global.u64 	%rd2, %rd4;
	mov.u32 	%r12, %ctaid.y;
	mov.u32 	%r13, %ntid.y;
	mov.u32 	%r14, %tid.y;
	mad.lo.s32 	%r1, %r12, %r13, %r14;
	mov.u32 	%r15, %ctaid.x;
	mov.u32 	%r16, %ntid.x;
	mov.u32 	%r17, %tid.x;
	mad.lo.s32 	%r2, %r15, %r16, %r17;
	min.s32 	%r3, %r10, %r8;
	min.s32 	%r4, %r9, %r7;
	setp.eq.s32 	%p1, %r11, 0;
	@%p1 bra 	$L__BB5_6;
	setp.ne.s32 	%p2, %r11, 1;
	@%p2 bra 	$L__BB5_8;
	setp.ge.s32 	%p10, %r1, %r4;
	setp.ge.s32 	%p11, %r2, %r3;
	or.pred  	%p12, %p10, %p11;
	@%p12 bra 	$L__BB5_4;
	mad.lo.s32 	%r25, %r10, %r1, %r2;
	cvt.s64.s32 	%rd11, %r25;
	add.s64 	%rd12, %rd2, %rd11;
	ld.global.u8 	%rs3, [%rd12];
	mad.lo.s32 	%r26, %r8, %r1, %r2;
	cvt.s64.s32 	%rd13, %r26;
	add.s64 	%rd14, %rd1, %rd13;
	st.global.u8 	[%rd14], %rs3;
	bra.uni 	$L__BB5_8;
$L__BB5_4:
	setp.ge.s32 	%p13, %r1, %r7;
	setp.ge.s32 	%p14, %r2, %r8;
	or.pred  	%p15, %p13, %p14;
	@%p15 bra 	$L__BB5_8;
	mad.lo.s32 	%r24, %r8, %r1, %r2;
	cvt.s64.s32 	%rd9, %r24;
	add.s64 	%rd10, %rd1, %rd9;
	mov.b16 	%rs2, 0;
	st.global.u8 	[%rd10], %rs2;
	bra.uni 	$L__BB5_8;
$L__BB5_6:
	max.s32 	%r18, %r9, %r7;
	sub.s32 	%r5, %r18, %r4;
	max.s32 	%r19, %r10, %r8;
	sub.s32 	%r6, %r19, %r3;
	setp.lt.s32 	%p3, %r1, %r5;
	setp.lt.s32 	%p4, %r2, %r6;
	or.pred  	%p5, %p3, %p4;
	setp.ge.s32 	%p6, %r1, %r7;
	or.pred  	%p7, %p6, %p5;
	setp.ge.s32 	%p8, %r2, %r8;
	or.pred  	%p9, %p8, %p7;
	@%p9 bra 	$L__BB5_8;
	sub.s32 	%r20, %r1, %r5;
	sub.s32 	%r21, %r2, %r6;
	mad.lo.s32 	%r22, %r20, %r10, %r21;
	cvt.s64.s32 	%rd5, %r22;
	add.s64 	%rd6, %rd2, %rd5;
	ld.global.u8 	%rs1, [%rd6];
	mad.lo.s32 	%r23, %r8, %r1, %r2;
	cvt.s64.s32 	%rd7, %r23;
	add.s64 	%rd8, %rd1, %rd7;
	st.global.u8 	[%rd8], %rs1;
$L__BB5_8:
	ret;

}
	// .globl	_Z26dev_tensorcore_mmult_tiledIhhiEvPT1_PT_PT0_iii
.visible .entry _Z26dev_tensorcore_mmult_tiledIhhiEvPT1_PT_PT0_iii(
	.param .u64 .ptr .align 1 _Z26dev_tensorcore_mmult_tiledIhhiEvPT1_PT_PT0_iii_param_0,
	.param .u64 .ptr .align 1 _Z26dev_tensorcore_mmult_tiledIhhiEvPT1_PT_PT0_iii_param_1,
	.param .u64 .ptr .align 1 _Z26dev_tensorcore_mmult_tiledIhhiEvPT1_PT_PT0_iii_param_2,
	.param .u32 _Z26dev_tensorcore_mmult_tiledIhhiEvPT1_PT_PT0_iii_param_3,
	.param .u32 _Z26dev_tensorcore_mmult_tiledIhhiEvPT1_PT_PT0_iii_param_4,
	.param .u32 _Z26dev_tensorcore_mmult_tiledIhhiEvPT1_PT_PT0_iii_param_5
)
{
	.reg .pred 	%p<12>;
	.reg .b32 	%r<219>;
	.reg .b64 	%rd<28>;

	ld.param.u64 	%rd4, [_Z26dev_tensorcore_mmult_tiledIhhiEvPT1_PT_PT0_iii_param_2];
	ld.param.u32 	%r84, [_Z26dev_tensorcore_mmult_tiledIhhiEvPT1_PT_PT0_iii_param_3];
	ld.param.u32 	%r82, [_Z26dev_tensorcore_mmult_tiledIhhiEvPT1_PT_PT0_iii_param_4];
	ld.param.u32 	%r83, [_Z26dev_tensorcore_mmult_tiledIhhiEvPT1_PT_PT0_iii_param_5];
	cvta.to.global.u64 	%rd1, %rd4;
	mov.u32 	%r85, %ctaid.x;
	mov.u32 	%r86, %ntid.x;
	mov.u32 	%r87, %tid.x;
	mad.lo.s32 	%r88, %r85, %r86, %r87;
	mov.u32 	%r89, %ctaid.y;
	mov.u32 	%r90, %ntid.y;
	mov.u32 	%r91, %tid.y;
	mad.lo.s32 	%r92, %r89, %r90, %r91;
	shr.u32 	%r2, %r88, 5;
	shr.s32 	%r93, %r82, 31;
	shr.u32 	%r94, %r93, 28;
	add.s32 	%r95, %r82, %r94;
	shr.s32 	%r96, %r95, 4;
	and.b32  	%r97, %r82, 15;
	setp.ne.s32 	%p1, %r97, 0;
	selp.u32 	%r98, 1, 0, %p1;
	add.s32 	%r99, %r96, %r98;
	shr.s32 	%r100, %r84, 31;
	shr.u32 	%r101, %r100, 28;
	add.s32 	%r102, %r84, %r101;
	shr.s32 	%r103, %r102, 4;
	and.b32  	%r104, %r84, 15;
	setp.ne.s32 	%p2, %r104, 0;
	selp.u32 	%r105, 1, 0, %p2;
	add.s32 	%r106, %r103, %r105;
	shr.s32 	%r108, %r83, 31;
	shr.u32 	%r109, %r108, 28;
	add.s32 	%r110, %r83, %r109;
	shr.s32 	%r111, %r110, 4;
	and.b32  	%r112, %r83, 15;
	setp.ne.s32 	%p3, %r112, 0;
	selp.u32 	%r113, 1, 0, %p3;
	add.s32 	%r3, %r111, %r113;
	setp.lt.s32 	%p4, %r2, %r99;
	setp.lt.s32 	%p5, %r92, %r106;
	and.pred  	%p6, %p4, %p5;
	@%p6 bra 	$L__BB6_1;
	bra.uni 	$L__BB6_9;
$L__BB6_1:
	setp.gt.s32 	%p7, %r3, 0;
	mov.b32 	%r211, 0;
	mov.u32 	%r212, %r211;
	mov.u32 	%r213, %r211;
	mov.u32 	%r214, %r211;
	mov.u32 	%r215, %r211;
	mov.u32 	%r216, %r211;
	mov.u32 	%r217, %r211;
	mov.u32 	%r218, %r211;
	@%p7 bra 	$L__BB6_2;
	bra.uni 	$L__BB6_8;
$L__BB6_2:
	mul.lo.s32 	%r117, %r92, %r83;
	shl.b32 	%r4, %r117, 4;
	shl.b32 	%r5, %r82, 4;
	shl.b32 	%r172, %r2, 4;
	and.b32  	%r7, %r3, 3;
	setp.lt.u32 	%p8, %r3, 4;
	mov.b32 	%r211, 0;
	mov.u32 	%r212, %r211;
	mov.u32 	%r213, %r211;
	mov.u32 	%r214, %r211;
	mov.u32 	%r215, %r211;
	mov.u32 	%r216, %r211;
	mov.u32 	%r217, %r211;
	mov.u32 	%r218, %r211;
	mov.u32 	%r199, %r211;
	@%p8 bra 	$L__BB6_5;
	and.b32  	%r199, %r3, 2147483644;
	neg.s32 	%r174, %r199;
	mov.b32 	%r211, 0;
	cvt.s64.s32 	%rd11, %r5;
	mov.u32 	%r173, %r4;
$L__BB6_4:
	ld.param.u64 	%rd26, [_Z26dev_tensorcore_mmult_tiledIhhiEvPT1_PT_PT0_iii_param_1];
	cvt.s64.s32 	%rd5, %r173;
	cvta.to.global.u64 	%rd6, %rd26;
	add.s64 	%rd7, %rd6, %rd5;
	cvt.s64.s32 	%rd8, %r172;
	add.s64 	%rd9, %rd1, %rd8;
	wmma.load.a.sync.aligned.row.m16n16k16.global.u8 	{%r119, %r120}, [%rd7], %r83;
	wmma.load.b.sync.aligned.row.m16n16k16.global.u8 	{%r121, %r122}, [%rd9], %r82;
	wmma.mma.sync.aligned.row.row.m16n16k16.s32.u8.u8.s32 {%r123, %r124, %r125, %r126, %r127, %r128, %r129, %r130}, {%r119, %r120}, {%r121, %r122}, {%r218, %r217, %r216, %r215, %r214, %r213, %r212, %r211};
	add.s64 	%rd10, %rd7, 16;
	add.s64 	%rd12, %rd9, %rd11;
	wmma.load.a.sync.aligned.row.m16n16k16.global.u8 	{%r131, %r132}, [%rd10], %r83;
	wmma.load.b.sync.aligned.row.m16n16k16.global.u8 	{%r133, %r134}, [%rd12], %r82;
	wmma.mma.sync.aligned.row.row.m16n16k16.s32.u8.u8.s32 {%r135, %r136, %r137, %r138, %r139, %r140, %r141, %r142}, {%r131, %r132}, {%r133, %r134}, {%r123, %r124, %r125, %r126, %r127, %r128, %r129, %r130};
	add.s64 	%rd13, %rd7, 32;
	add.s64 	%rd14, %rd12, %rd11;
	wmma.load.a.sync.aligned.row.m16n16k16.global.u8 	{%r143, %r144}, [%rd13], %r83;
	wmma.load.b.sync.aligned.row.m16n16k16.global.u8 	{%r145, %r146}, [%rd14], %r82;
	wmma.mma.sync.aligned.row.row.m16n16k16.s32.u8.u8.s32 {%r147, %r148, %r149, %r150, %r151, %r152, %r153, %r154}, {%r143, %r144}, {%r145, %r146}, {%r135, %r136, %r137, %r138, %r139, %r140, %r141, %r142};
	add.s64 	%rd15, %rd7, 48;
	add.s64 	%rd16, %rd14, %rd11;
	wmma.load.a.sync.aligned.row.m16n16k16.global.u8 	{%r155, %r156}, [%rd15], %r83;
	wmma.load.b.sync.aligned.row.m16n16k16.global.u8 	{%r157, %r158}, [%rd16], %r82;
	wmma.mma.sync.aligned.row.row.m16n16k16.s32.u8.u8.s32 {%r218, %r217, %r216, %r215, %r214, %r213, %r212, %r211}, {%r155, %r156}, {%r157, %r158}, {%r147, %r148, %r149, %r150, %r151, %r152, %r153, %r154};
	add.s32 	%r174, %r174, 4;
	add.s32 	%r173, %r173, 64;
	shl.b32 	%r159, %r82, 6;
	add.s32 	%r172, %r172, %r159;
	setp.ne.s32 	%p9, %r174, 0;
	@%p9 bra 	$L__BB6_4;
$L__BB6_5:
	setp.eq.s32 	%p10, %r7, 0;
	@%p10 bra 	$L__BB6_8;
	mul.lo.s32 	%r160, %r199, %r82;
	shl.b32 	%r161, %r160, 4;
	shl.b32 	%r162, %r2, 4;
	add.s32 	%r202, %r161, %r162;
	shl.b32 	%r163, %r199, 4;
	add.s32 	%r201, %r4, %r163;
	neg.s32 	%r200, %r7;
$L__BB6_7:
	.pragma "nounroll";
	ld.param.u64 	%rd27, [_Z26dev_tensorcore_mmult_tiledIhhiEvPT1_PT_PT0_iii_param_1];
	cvt.s64.s32 	%rd17, %r201;
	cvta.to.global.u64 	%rd18, %rd27;
	add.s64 	%rd19, %rd18, %rd17;
	cvt.s64.s32 	%rd20, %r202;
	add.s64 	%rd21, %rd1, %rd20;
	wmma.load.a.sync.aligned.row.m16n16k16.global.u8 	{%r164, %r165}, [%rd19], %r83;
	wmma.load.b.sync.aligned.row.m16n16k16.global.u8 	{%r166, %r167}, [%rd21], %r82;
	wmma.mma.sync.aligned.row.row.m16n16k16.s32.u8.u8.s32 {%r218, %r217, %r216, %r215, %r214, %r213, %r212, %r211}, {%r164, %r165}, {%r166, %r167}, {%r218, %r217, %r216, %r215, %r214, %r213, %r212, %r211};
	add.s32 	%r202, %r202, %r5;
	add.s32 	%r201, %r201, 16;
	add.s32 	%r200, %r200, 1;
	setp.ne.s32 	%p11, %r200, 0;
	@%p11 bra 	$L__BB6_7;
$L__BB6_8:
	ld.param.u64 	%rd25, [_Z26dev_tensorcore_mmult_tiledIhhiEvPT1_PT_PT0_iii_param_0];
	mul.lo.s32 	%r168, %r92, %r82;
	shl.b32 	%r169, %r168, 4;
	shl.b32 	%r170, %r2, 4;
	add.s32 	%r171, %r169, %r170;
	cvta.to.global.u64 	%rd22, %rd25;
	mul.wide.s32 	%rd23, %r171, 4;
	add.s64 	%rd24, %rd22, %rd23;
	wmma.store.d.sync.aligned.row.m16n16k16.global.s32 	[%rd24], {%r218, %r217, %r216, %r215, %r214, %r213, %r212, %r211}, %r82;
$L__BB6_9:
	ret;

}
	// .globl	_Z21dev_cpy_strided_arrayIiEvPT_S1_iiiii
.visible .entry _Z21dev_cpy_strided_arrayIiEvPT_S1_iiiii(
	.param .u64 .ptr .align 1 _Z21dev_cpy_strided_arrayIiEvPT_S1_iiiii_param_0,
	.param .u64 .ptr .align 1 _Z21dev_cpy_strided_arrayIiEvPT_S1_iiiii_param_1,
	.param .u32 _Z21dev_cpy_strided_arrayIiEvPT_S1_iiiii_param_2,
	.param .u32 _Z21dev_cpy_strided_arrayIiEvPT_S1_iiiii_param_3,
	.param .u32 _Z21dev_cpy_strided_arrayIiEvPT_S1_iiiii_param_4,
	.param .u32 _Z21dev_cpy_strided_arrayIiEvPT_S1_iiiii_param_5,
	.param .u32 _Z21dev_cpy_strided_arrayIiEvPT_S1_iiiii_param_6
)
{
	.reg .pred 	%p<16>;
	.reg .b32 	%r<30>;
	.reg .b64 	%rd<15>;

	ld.param.u64 	%rd3, [_Z21dev_cpy_strided_arrayIiEvPT_S1_iiiii_param_0];
	ld.param.u64 	%rd4, [_Z21dev_cpy_strided_arrayIiEvPT_S1_iiiii_param_1];
	ld.param.u32 	%r7, [_Z21dev_cpy_strided_arrayIiEvPT_S1_iiiii_param_2];
	ld.param.u32 	%r8, [_Z21dev_cpy_strided_arrayIiEvPT_S1_iiiii_param_3];
	ld.param.u32 	%r9, [_Z21dev_cpy_strided_arrayIiEvPT_S1_iiiii_param_4];
	ld.param.u32 	%r10, [_Z21dev_cpy_strided_arrayIiEvPT_S1_iiiii_param_5];
	ld.param.u32 	%r11, [_Z21dev_cpy_strided_arrayIiEvPT_S1_iiiii_param_6];
	cvta.to.global.u64 	%rd1, %rd3;
	cvta.to.global.u64 	%rd2, %rd4;
	mov.u32 	%r12, %ctaid.y;
	mov.u32 	%r13, %ntid.y;
	mov.u32 	%r14, %tid.y;
	mad.lo.s32 	%r1, %r12, %r13, %r14;
	mov.u32 	%r15, %ctaid.x;
	mov.u32 	%r16, %ntid.x;
	mov.u32 	%r17, %tid.x;
	mad.lo.s32 	%r2, %r15, %r16, %r17;
	min.s32 	%r3, %r10, %r8;
	min.s32 	%r4, %r9, %r7;
	setp.eq.s32 	%p1, %r11, 0;
	@%p1 bra 	$L__BB7_6;
	setp.ne.s32 	%p2, %r11, 1;
	@%p2 bra 	$L__BB7_8;
	setp.ge.s32 	%p10, %r1, %r4;
	setp.ge.s32 	%p11, %r2, %r3;
	or.pred  	%p12, %p10, %p11;
	@%p12 bra 	$L__BB7_4;
	mad.lo.s32 	%r27, %r10, %r1, %r2;
	mul.wide.s32 	%rd11, %r27, 4;
	add.s64 	%rd12, %rd2, %rd11;
	ld.global.u32 	%r28, [%rd12];
	mad.lo.s32 	%r29, %r8, %r1, %r2;
	mul.wide.s32 	%rd13, %r29, 4;
	add.s64 	%rd14, %rd1, %rd13;
	st.global.u32 	[%rd14], %r28;
	bra.uni 	$L__BB7_8;
$L__BB7_4:
	setp.ge.s32 	%p13, %r1, %r7;
	setp.ge.s32 	%p14, %r2, %r8;
	or.pred  	%p15, %p13, %p14;
	@%p15 bra 	$L__BB7_8;
	mad.lo.s32 	%r25, %r8, %r1, %r2;
	mul.wide.s32 	%rd9, %r25, 4;
	add.s64 	%rd10, %rd1, %rd9;
	mov.b32 	%r26, 0;
	st.global.u32 	[%rd10], %r26;
	bra.uni 	$L__BB7_8;
$L__BB7_6:
	max.s32 	%r18, %r9, %r7;
	sub.s32 	%r5, %r18, %r4;
	max.s32 	%r19, %r10, %r8;
	sub.s32 	%r6, %r19, %r3;
	setp.lt.s32 	%p3, %r1, %r5;
	setp.lt.s32 	%p4, %r2, %r6;
	or.pred  	%p5, %p3, %p4;
	setp.ge.s32 	%p6, %r1, %r7;
	or.pred  	%p7, %p6, %p5;
	setp.ge.s32 	%p8, %r2, %r8;
	or.pred  	%p9, %p8, %p7;
	@%p9 bra 	$L__BB7_8;
	sub.s32 	%r20, %r1, %r5;
	sub.s32 	%r21, %r2, %r6;
	mad.lo.s32 	%r22, %r20, %r10, %r21;
	mul.wide.s32 	%rd5, %r22, 4;
	add.s64 	%rd6, %rd2, %rd5;
	ld.global.u32 	%r23, [%rd6];
	mad.lo.s32 	%r24, %r8, %r1, %r2;
	mul.wide.s32 	%rd7, %r24, 4;
	add.s64 	%rd8, %rd1, %rd7;
	st.global.u32 	[%rd8], %r23;
$L__BB7_8:
	ret;

}
	// .globl	_Z21dev_cpy_strided_arrayIaEvPT_S1_iiiii
.visible .entry _Z21dev_cpy_strided_arrayIaEvPT_S1_iiiii(
	.param .u64 .ptr .align 1 _Z21dev_cpy_strided_arrayIaEvPT_S1_iiiii_param_0,
	.param .u64 .ptr .align 1 _Z21dev_cpy_strided_arrayIaEvPT_S1_iiiii_param_1,
	.param .u32 _Z21dev_cpy_strided_arrayIaEvPT_S1_iiiii_param_2,
	.param .u32 _Z21dev_cpy_strided_arrayIaEvPT_S1_iiiii_param_3,
	.param .u32 _Z21dev_cpy_strided_arrayIaEvPT_S1_iiiii_param_4,
	.param .u32 _Z21dev_cpy_strided_arrayIaEvPT_S1_iiiii_param_5,
	.param .u32 _Z21dev_cpy_strided_arrayIaEvPT_S1_iiiii_param_6
)
{
	.reg .pred 	%p<16>;
	.reg .b16 	%rs<4>;
	.reg .b32 	%r<27>;
	.reg .b64 	%rd<15>;

	ld.param.u64 	%rd3, [_Z21dev_cpy_strided_arrayIaEvPT_S1_iiiii_param_0];
	ld.param.u64 	%rd4, [_Z21dev_cpy_strided_arrayIaEvPT_S1_iiiii_param_1];
	ld.param.u32 	%r7, [_Z21dev_cpy_strided_arrayIaEvPT_S1_iiiii_param_2];
	ld.param.u32 	%r8, [_Z21dev_cpy_strided_arrayIaEvPT_S1_iiiii_param_3];
	ld.param.u32 	%r9, [_Z21dev_cpy_strided_arrayIaEvPT_S1_iiiii_param_4];
	ld.param.u32 	%r10, [_Z21dev_cpy_strided_arrayIaEvPT_S1_iiiii_param_5];
	ld.param.u32 	%r11, [_Z21dev_cpy_strided_arrayIaEvPT_S1_iiiii_param_6];
	cvta.to.global.u64 	%rd1, %rd3;
	cvta.to.global.u64 	%rd2, %rd4;
	mov.u32 	%r12, %ctaid.y;
	mov.u32 	%r13, %ntid.y;
	mov.u32 	%r14, %tid.y;
	mad.lo.s32 	%r1, %r12, %r13, %r14;
	mov.u32 	%r15, %ctaid.x;
	mov.u32 	%r16, %ntid.x;
	mov.u32 	%r17, %tid.x;
	mad.lo.s32 	%r2, %r15, %r16, %r17;
	min.s32 	%r3, %r10, %r8;
	min.s32 	%r4, %r9, %r7;
	setp.eq.s32 	%p1, %r11, 0;
	@%p1 bra 	$L__BB8_6;
	setp.ne.s32 	%p2, %r11, 1;
	@%p2 bra 	$L__BB8_8;
	setp.ge.s32 	%p10, %r1, %r4;
	setp.ge.s32 	%p11, %r2, %r3;
	or.pred  	%p12, %p10, %p11;
	@%p12 bra 	$L__BB8_4;
	mad.lo.s32 	%r25, %r10, %r1, %r2;
	cvt.s64.s32 	%rd11, %r25;
	add.s64 	%rd12, %rd2, %rd11;
	ld.global.u8 	%rs3, [%rd12];
	mad.lo.s32 	%r26, %r8, %r1, %r2;
	cvt.s64.s32 	%rd13, %r26;
	add.s64 	%rd14, %rd1, %rd13;
	st.global.u8 	[%rd14], %rs3;
	bra.uni 	$L__BB8_8;
$L__BB8_4:
	setp.ge.s32 	%p13, %r1, %r7;
	setp.ge.s32 	%p14, %r2, %r8;
	or.pred  	%p15, %p13, %p14;
	@%p15 bra 	$L__BB8_8;
	mad.lo.s32 	%r24, %r8, %r1, %r2;
	cvt.s64.s32 	%rd9, %r24;
	add.s64 	%rd10, %rd1, %rd9;
	mov.b16 	%rs2, 0;
	st.global.u8 	[%rd10], %rs2;
	bra.uni 	$L__BB8_8;
$L__BB8_6:
	max.s32 	%r18, %r9, %r7;
	sub.s32 	%r5, %r18, %r4;
	max.s32 	%r19, %r10, %r8;
	sub.s32 	%r6, %r19, %r3;
	setp.lt.s32 	%p3, %r1, %r5;
	setp.lt.s32 	%p4, %r2, %r6;
	or.pred  	%p5, %p3, %p4;
	setp.ge.s32 	%p6, %r1, %r7;
	or.pred  	%p7, %p6, %p5;
	setp.ge.s32 	%p8, %r2, %r8;
	or.pred  	%p9, %p8, %p7;
	@%p9 bra 	$L__BB8_8;
	sub.s32 	%r20, %r1, %r5;
	sub.s32 	%r21, %r2, %r6;
	mad.lo.s32 	%r22, %r20, %r10, %r21;
	cvt.s64.s32 	%rd5, %r22;
	add.s64 	%rd6, %rd2, %rd5;
	ld.global.u8 	%rs1, [%rd6];
	mad.lo.s32 	%r23, %r8, %r1, %r2;
	cvt.s64.s32 	%rd7, %r23;
	add.s64 	%rd8, %rd1, %rd7;
	st.global.u8 	[%rd8], %rs1;
$L__BB8_8:
	ret;

}
	// .globl	_Z26dev_tensorcore_mmult_tiledIaaiEvPT1_PT_PT0_iii
.visible .entry _Z26dev_tensorcore_mmult_tiledIaaiEvPT1_PT_PT0_iii(
	.param .u64 .ptr .align 1 _Z26dev_tensorcore_mmult_tiledIaaiEvPT1_PT_PT0_iii_param_0,
	.param .u64 .ptr .align 1 _Z26dev_tensorcore_mmult_tiledIaaiEvPT1_PT_PT0_iii_param_1,
	.param .u64 .ptr .align 1 _Z26dev_tensorcore_mmult_tiledIaaiEvPT1_PT_PT0_iii_param_2,
	.param .u32 _Z26dev_tensorcore_mmult_tiledIaaiEvPT1_PT_PT0_iii_param_3,
	.param .u32 _Z26dev_tensorcore_mmult_tiledIaaiEvPT1_PT_PT0_iii_param_4,
	.param .u32 _Z26dev_tensorcore_mmult_tiledIaaiEvPT1_PT_PT0_iii_param_5
)
{
	.reg .pred 	%p<12>;
	.reg .b32 	%r<219>;
	.reg .b64 	%rd<28>;

	ld.param.u64 	%rd4, [_Z26dev_tensorcore_mmult_tiledIaaiEvPT1_PT_PT0_iii_param_2];
	ld.param.u32 	%r84, [_Z26dev_tensorcore_mmult_tiledIaaiEvPT1_PT_PT0_iii_param_3];
	ld.param.u32 	%r82, [_Z26dev_tensorcore_mmult_tiledIaaiEvPT1_PT_PT0_iii_param_4];
	ld.param.u32 	%r83, [_Z26dev_tensorcore_mmult_tiledIaaiEvPT1_PT_PT0_iii_param_5];
	cvta.to.global.u64 	%rd1, %rd4;
	mov.u32 	%r85, %ctaid.x;
	mov.u32 	%r86, %ntid.x;
	mov.u32 	%r87, %tid.x;
	mad.lo.s32 	%r88, %r85, %r86, %r87;
	mov.u32 	%r89, %ctaid.y;
	mov.u32 	%r90, %ntid.y;
	mov.u32 	%r91, %tid.y;
	mad.lo.s32 	%r92, %r89, %r90, %r91;
	shr.u32 	%r2, %r88, 5;
	shr.s32 	%r93, %r82, 31;
	shr.u32 	%r94, %r93, 28;
	add.s32 	%r95, %r82, %r94;
	shr.s32 	%r96, %r95, 4;
	and.b32  	%r97, %r82, 15;
	setp.ne.s32 	%p1, %r97, 0;
	selp.u32 	%r98, 1, 0, %p1;
	add.s32 	%r99, %r96, %r98;
	shr.s32 	%r100, %r84, 31;
	shr.u32 	%r101, %r100, 28;
	add.s32 	%r102, %r84, %r101;
	shr.s32 	%r103, %r102, 4;
	and.b32  	%r104, %r84, 15;
	setp.ne.s32 	%p2, %r104, 0;
	selp.u32 	%r105, 1, 0, %p2;
	add.s32 	%r106, %r103, %r105;
	shr.s32 	%r108, %r83, 31;
	shr.u32 	%r109, %r108, 28;
	add.s32 	%r110, %r83, %r109;
	shr.s32 	%r111, %r110, 4;
	and.b32  	%r112, %r83, 15;
	setp.ne.s32 	%p3, %r112, 0;
	selp.u32 	%r113, 1, 0, %p3;
	add.s32 	%r3, %r111, %r113;
	setp.lt.s32 	%p4, %r2, %r99;
	setp.lt.s32 	%p5, %r92, %r106;
	and.pred  	%p6, %p4, %p5;
	@%p6 bra 	$L__BB9_1;
	bra.uni 	$L__BB9_9;
$L__BB9_1:
	setp.gt.s32 	%p7, %r3, 0;
	mov.b32 	%r211, 0;
	mov.u32 	%r212, %r211;
	mov.u32 	%r213, %r211;
	mov.u32 	%r214, %r211;
	mov.u32 	%r215, %r211;
	mov.u32 	%r216, %r211;
	mov.u32 	%r217, %r211;
	mov.u32 	%r218, %r211;
	@%p7 bra 	$L__BB9_2;
	bra.uni 	$L__BB9_8;
$L__BB9_2:
	mul.lo.s32 	%r117, %r92, %r83;
	shl.b32 	%r4, %r117, 4;
	shl.b32 	%r5, %r82, 4;
	shl.b32 	%r172, %r2, 4;
	and.b32  	%r7, %r3, 3;
	setp.lt.u32 	%p8, %r3, 4;
	mov.b32 	%r211, 0;
	mov.u32 	%r212, %r211;
	mov.u32 	%r213, %r211;
	mov.u32 	%r214, %r211;
	mov.u32 	%r215, %r211;
	mov.u32 	%r216, %r211;
	mov.u32 	%r217, %r211;
	mov.u32 	%r218, %r211;
	mov.u32 	%r199, %r211;
	@%p8 bra 	$L__BB9_5;
	and.b32  	%r199, %r3, 2147483644;
	neg.s32 	%r174, %r199;
	mov.b32 	%r211, 0;
	cvt.s64.s32 	%rd11, %r5;
	mov.u32 	%r173, %r4;
$L__BB9_4:
	ld.param.u64 	%rd26, [_Z26dev_tensorcore_mmult_tiledIaaiEvPT1_PT_PT0_iii_param_1];
	cvt.s64.s32 	%rd5, %r173;
	cvta.to.global.u64 	%rd6, %rd26;
	add.s64 	%rd7, %rd6, %rd5;
	cvt.s64.s32 	%rd8, %r172;
	add.s64 	%rd9, %rd1, %rd8;
	wmma.load.a.sync.aligned.row.m16n16k16.global.s8 	{%r119, %r120}, [%rd7], %r83;
	wmma.load.b.sync.aligned.row.m16n16k16.global.s8 	{%r121, %r122}, [%rd9], %r82;
	wmma.mma.sync.aligned.row.row.m16n16k16.s32.s8.s8.s32 {%r123, %r124, %r125, %r126, %r127, %r128, %r129, %r130}, {%r119, %r120}, {%r121, %r122}, {%r218, %r217, %r216, %r215, %r214, %r213, %r212, %r211};
	add.s64 	%rd10, %rd7, 16;
	add.s64 	%rd12, %rd9, %rd11;
	wmma.load.a.sync.aligned.row.m16n16k16.global.s8 	{%r131, %r132}, [%rd10], %r83;
	wmma.load.b.sync.aligned.row.m16n16k16.global.s8 	{%r133, %r134}, [%rd12], %r82;
	wmma.mma.sync.aligned.row.row.m16n16k16.s32.s8.s8.s32 {%r135, %r136, %r137, %r138, %r139, %r140, %r141, %r142}, {%r131, %r132}, {%r133, %r134}, {%r123, %r124, %r125, %r126, %r127, %r128, %r129, %r130};
	add.s64 	%rd13, %rd7, 32;
	add.s64 	%rd14, %rd12, %rd11;
	wmma.load.a.sync.aligned.row.m16n16k16.global.s8 	{%r143, %r144}, [%rd13], %r83;
	wmma.load.b.sync.aligned.row.m16n16k16.global.s8 	{%r145, %r146}, [%rd14], %r82;
	wmma.mma.sync.aligned.row.row.m16n16k16.s32.s8.s8.s32 {%r147, %r148, %r149, %r150, %r151, %r152, %r153, %r154}, {%r143, %r144}, {%r145, %r146}, {%r135, %r136, %r137, %r138, %r139, %r140, %r141, %r142};
	add.s64 	%rd15, %rd7, 48;
	add.s64 	%rd16, %rd14, %rd11;
	wmma.load.a.sync.aligned.row.m16n16k16.global.s8 	{%r155, %r156}, [%rd15], %r83;
	wmma.load.b.sync.aligned.row.m16n16k16.global.s8 	{%r157, %r158}, [%rd16], %r82;
	wmma.mma.sync.aligned.row.row.m16n16k16.s32.s8.s8.s32 {%r218, %r217, %r216, %r215, %r214, %r213, %r212, %r211}, {%r155, %r156}, {%r157, %r158}, {%r147, %r148, %r149, %r150, %r151, %r152, %r153, %r154};
	add.s32 	%r174, %r174, 4;
	add.s32 	%r173, %r173, 64;
	shl.b32 	%r159, %r82, 6;
	add.s32 	%r172, %r172, %r159;
	setp.ne.s32 	%p9, %r174, 0;
	@%p9 bra 	$L__BB9_4;
$L__BB9_5:
	setp.eq.s32 	%p10, %r7, 0;
	@%p10 bra 	$L__BB9_8;
	mul.lo.s32 	%r160, %r199, %r82;
	shl.b32 	%r161, %r160, 4;
	shl.b32 	%r162, %r2, 4;
	add.s32 	%r202, %r161, %r162;
	shl.b32 	%r163, %r199, 4;
	add.s32 	%r201, %r4, %r163;
	neg.s32 	%r200, %r7;
$L__BB9_7:
	.pragma "nounroll";
	ld.param.u64 	%rd27, [_Z26dev_tensorcore_mmult_tiledIaaiEvPT1_PT_PT0_iii_param_1];
	cvt.s64.s32 	%rd17, %r201;
	cvta.to.global.u64 	%rd18, %rd27;
	add.s64 	%rd19, %rd18, %rd17;
	cvt.s64.s32 	%rd20, %r202;
	add.s64 	%rd21, %rd1, %rd20;
	wmma.load.a.sync.aligned.row.m16n16k16.global.s8 	{%r164, %r165}, [%rd19], %r83;
	wmma.load.b.sync.aligned.row.m16n16k16.global.s8 	{%r166, %r167}, [%rd21], %r82;
	wmma.mma.sync.aligned.row.row.m16n16k16.s32.s8.s8.s32 {%r218, %r217, %r216, %r215, %r214, %r213, %r212, %r211}, {%r164, %r165}, {%r166, %r167}, {%r218, %r217, %r216, %r215, %r214, %r213, %r212, %r211};
	add.s32 	%r202, %r202, %r5;
	add.s32 	%r201, %r201, 16;
	add.s32 	%r200, %r200, 1;
	setp.ne.s32 	%p11, %r200, 0;
	@%p11 bra 	$L__BB9_7;
$L__BB9_8:
	ld.param.u64 	%rd25, [_Z26dev_tensorcore_mmult_tiledIaaiEvPT1_PT_PT0_iii_param_0];
	mul.lo.s32 	%r168, %r92, %r82;
	shl.b32 	%r169, %r168, 4;
	shl.b32 	%r170, %r2, 4;
	add.s32 	%r171, %r169, %r170;
	cvta.to.global.u64 	%rd22, %rd25;
	mul.wide.s32 	%rd23, %r171, 4;
	add.s64 	%rd24, %rd22, %rd23;
	wmma.store.d.sync.aligned.row.m16n16k16.global.s32 	[%rd24], {%r218, %r217, %r216, %r215, %r214, %r213, %r212, %r211}, %r82;
$L__BB9_9:
	ret;

}
	// .globl	_Z22dev_cpy_and_cast_arrayIffEvPT0_PT_15CopyMatrixParam
.visible .entry _Z22dev_cpy_and_cast_arrayIffEvPT0_PT_15CopyMatrixParam(
	.param .u64 .ptr .align 1 _Z22dev_cpy_and_cast_arrayIffEvPT0_PT_15CopyMatrixParam_param_0,
	.param .u64 .ptr .align 1 _Z22dev_cpy_and_cast_arrayIffEvPT0_PT_15CopyMatrixParam_param_1,
	.param .align 4 .b8 _Z22dev_cpy_and_cast_arrayIffEvPT0_PT_15CopyMatrixParam_param_2[40]
)
{
	.reg .pred 	%p<8>;
	.reg .b32 	%r<32>;
	.reg .b32 	%f<2>;
	.reg .b64 	%rd<9>;

	ld.param.u32 	%r9, [_Z22dev_cpy_and_cast_arrayIffEvPT0_PT_15CopyMatrixParam_param_2+12];
	ld.param.u64 	%rd1, [_Z22dev_cpy_and_cast_arrayIffEvPT0_PT_15CopyMatrixParam_param_0];
	ld.param.u32 	%r11, [_Z22dev_cpy_and_cast_arrayIffEvPT0_PT_15CopyMatrixParam_param_2+20];
	ld.param.u32 	%r14, [_Z22dev_cpy_and_cast_arrayIffEvPT0_PT_15CopyMatrixParam_param_2+32];
	ld.param.u32 	%r12, [_Z22dev_cpy_and_cast_arrayIffEvPT0_PT_15CopyMatrixParam_param_2+24];
	ld.param.u32 	%r15, [_Z22dev_cpy_and_cast_arrayIffEvPT0_PT_15CopyMatrixParam_param_2+36];
	ld.param.u32 	%r10, [_Z22dev_cpy_and_cast_arrayIffEvPT0_PT_15CopyMatrixParam_param_2+16];
	ld.param.u64 	%rd2, [_Z22dev_cpy_and_cast_arrayIffEvPT0_PT_15CopyMatrixParam_param_1];
	ld.param.u32 	%r16, [_Z22dev_cpy_and_cast_arrayIffEvPT0_PT_15CopyMatrixParam_param_2+4];
	ld.param.u32 	%r17, [_Z22dev_cpy_and_cast_arrayIffEvPT0_PT_15CopyMatrixParam_param_2+28];
	ld.param.u32 	%r18, [_Z22dev_cpy_and_cast_arrayIffEvPT0_PT_15CopyMatrixParam_param_2];
	mov.u32 	%r19, %ctaid.y;
	mov.u32 	%r20, %ntid.y;
	mov.u32 	%r21, %tid.y;
	mad.lo.s32 	%r22, %r19, %r20, %r21;
	mov.u32 	%r23, %ctaid.x;
	mov.u32 	%r24, %ntid.x;
	mov.u32 	%r25, %tid.x;
	mad.lo.s32 	%r26, %r23, %r24, %r25;
	add.s32 	%r2, %r10, %r22;
	add.s32 	%r27, %r15, %r22;
	add.s32 	%r28, %r12, %r26;
	add.s32 	%r29, %r14, %r26;
	setp.ge.s32 	%p1, %r2, %r11;
	setp.ge.s32 	%p2, %r27, %r18;
	or.pred  	%p3, %p1, %p2;
	setp.ge.s32 	%p4, %r28, %r17;
	or.pred  	%p5, %p3, %p4;
	setp.ge.s32 	%p6, %r29, %r16;
	or.pred  	%p7, %p5, %p6;
	@%p7 bra 	$L__BB10_2;
	cvta.to.global.u64 	%rd3, %rd2;
	cvta.to.global.u64 	%rd4, %rd1;
	mad.lo.s32 	%r30, %r2, %r9, %r28;
	mul.wide.s32 	%rd5, %r30, 4;
	add.s64 	%rd6, %rd3, %rd5;
	ld.global.f32 	%f1, [%rd6];
	mad.lo.s32 	%r31, %r27, %r16, %r29;
	mul.wide.s32 	%rd7, %r31, 4;
	add.s64 	%rd8, %rd4, %rd7;
	st.global.f32 	[%rd8], %f1;
$L__BB10_2:
	ret;

}
	// .globl	_Z22dev_cpy_and_cast_arrayI6__halffEvPT0_PT_15CopyMatrixParam
.visible .entry _Z22dev_cpy_and_cast_arrayI6__halffEvPT0_PT_15CopyMatrixParam(
	.param .u64 .ptr .align 1 _Z22dev_cpy_and_cast_arrayI6__halffEvPT0_PT_15CopyMatrixParam_param_0,
	.param .u64 .ptr .align 1 _Z22dev_cpy_and_cast_arrayI6__halffEvPT0_PT_15CopyMatrixParam_param_1,
	.param .align 4 .b8 _Z22dev_cpy_and_cast_arrayI6__halffEvPT0_PT_15CopyMatrixParam_param_2[40]
)
{
	.reg .pred 	%p<8>;
	.reg .b16 	%rs<2>;
	.reg .b32 	%r<32>;
	.reg .b32 	%f<2>;
	.reg .b64 	%rd<9>;

	ld.param.u32 	%r9, [_Z22dev_cpy_and_cast_arrayI6__halffEvPT0_PT_15CopyMatrixParam_param_2+12];
	ld.param.u64 	%rd1, [_Z22dev_cpy_and_cast_arrayI6__halffEvPT0_PT_15CopyMatrixParam_param_0];
	ld.param.u32 	%r11, [_Z22dev_cpy_and_cast_arrayI6__halffEvPT0_PT_15CopyMatrixParam_param_2+20];
	ld.param.u32 	%r14, [_Z22dev_cpy_and_cast_arrayI6__halffEvPT0_PT_15CopyMatrixParam_param_2+32];
	ld.param.u32 	%r12, [_Z22dev_cpy_and_cast_arrayI6__halffEvPT0_PT_15CopyMatrixParam_param_2+24];
	ld.param.u32 	%r15, [_Z22dev_cpy_and_cast_arrayI6__halffEvPT0_PT_15CopyMatrixParam_param_2+36];
	ld.param.u32 	%r10, [_Z22dev_cpy_and_cast_arrayI6__halffEvPT0_PT_15CopyMatrixParam_param_2+16];
	ld.param.u64 	%rd2, [_Z22dev_cpy_and_cast_arrayI6__halffEvPT0_PT_15CopyMatrixParam_param_1];
	ld.param.u32 	%r16, [_Z22dev_cpy_and_cast_arrayI6__halffEvPT0_PT_15CopyMatrixParam_param_2+4];
	ld.param.u32 	%r17, [_Z22dev_cpy_and_cast_arrayI6__halffEvPT0_PT_15CopyMatrixParam_param_2+28];
	ld.param.u32 	%r18, [_Z22dev_cpy_and_cast_arrayI6__halffEvPT0_PT_15CopyMatrixParam_param_2];
	mov.u32 	%r19, %ctaid.y;
	mov.u32 	%r20, %ntid.y;
	mov.u32 	%r21, %tid.y;
	mad.lo.s32 	%r22, %r19, %r20, %r21;
	mov.u32 	%r23, %ctaid.x;
	mov.u32 	%r24, %ntid.x;
	mov.u32 	%r25, %tid.x;
	mad.lo.s32 	%r26, %r23, %r24, %r25;
	add.s32 	%r2, %r10, %r22;
	add.s32 	%r27, %r15, %r22;
	add.s32 	%r28, %r12, %r26;
	add.s32 	%r29, %r14, %r26;
	setp.ge.s32 	%p1, %r2, %r11;
	setp.ge.s32 	%p2, %r27, %r18;
	or.pred  	%p3, %p1, %p2;
	setp.ge.s32 	%p4, %r28, %r17;
	or.pred  	%p5, %p3, %p4;
	setp.ge.s32 	%p6, %r29, %r16;
	or.pred  	%p7, %p5, %p6;
	@%p7 bra 	$L__BB11_2;
	cvta.to.global.u64 	%rd3, %rd2;
	cvta.to.global.u64 	%rd4, %rd1;
	mad.lo.s32 	%r30, %r2, %r9, %r28;
	mul.wide.s32 	%rd5, %r30, 2;
	add.s64 	%rd6, %rd3, %rd5;
	ld.global.u16 	%rs1, [%rd6];
	// begin inline asm
	{  cvt.f32.f16 %f1, %rs1;}

	// end inline asm
	mad.lo.s32 	%r31, %r27, %r16, %r29;
	mul.wide.s32 	%rd7, %r31, 4;
	add.s64 	%rd8, %rd4, %rd7;
	st.global.f32 	[%rd8], %f1;
$L__BB11_2:
	ret;

}


// ===== COMPILED SASS (sm_100) =====

	.target	sm_100

	.elftype	@"ET_EXEC"


//--------------------- .note.nv.tkinfo           --------------------------
	.section	.note.nv.tkinfo,"",@"SHT_NOTE"
	.sectionflags	@"SHF_NOTE_NV_TKINFO"
	.tkinfo
        /*0018*/ 	.word	0x00000002
        /*0030*/ 	.string	""
        /*0030*/ 	.string	"ptxas"
        /*0030*/ 	.string	"Cuda compilation tools, release 13.0, V13.0.88"
        /*0030*/ 	.string	"Build cuda_13.0.r13.0/compiler.36424714_0"
        /*0030*/ 	.string	"-arch sm_100 -m 64 "



//--------------------- .note.nv.cuinfo           --------------------------
	.section	.note.nv.cuinfo,"",@"SHT_NOTE"
	.sectionflags	@"SHF_NOTE_NV_CUINFO"
        /*0018*/ 	.short	0x0002
        /*001a*/ 	.short	0x0064
        /*001c*/ 	.short	0x0082
	.zero		2


//--------------------- .nv.info                  --------------------------
	.section	.nv.info,"",@"SHT_CUDA_INFO"
	.align	4


	//----- nvinfo : EIATTR_REGCOUNT
	.align		4
        /*0000*/ 	.byte	0x04, 0x2f
        /*0002*/ 	.short	(.L_1 - .L_0)
	.align		4
.L_0:
        /*0004*/ 	.word	index@(_Z21dev_cpy_strided_arrayIfEvPT_S1_iiiii)
        /*0008*/ 	.word	0x0000000a


	//----- nvinfo : EIATTR_FRAME_SIZE
	.align		4
.L_1:
        /*000c*/ 	.byte	0x04, 0x11
        /*000e*/ 	.short	(.L_3 - .L_2)
	.align		4
.L_2:
        /*0010*/ 	.word	index@(_Z21dev_cpy_strided_arrayIfEvPT_S1_iiiii)
        /*0014*/ 	.word	0x00000000


	//----- nvinfo : EIATTR_REGCOUNT
	.align		4
.L_3:
        /*0018*/ 	.byte	0x04, 0x2f
        /*001a*/ 	.short	(.L_5 - .L_4)
	.align		4
.L_4:
        /*001c*/ 	.word	index@(_Z22dev_cpy_and_cast_arrayIf6__halfEvPT0_PT_15CopyMatrixParam)
        /*0020*/ 	.word	0x0000000a


	//----- nvinfo : EIATTR_FRAME_SIZE
	.align		4
.L_5:
        /*0024*/ 	.byte	0x04, 0x11
        /*0026*/ 	.short	(.L_7 - .L_6)
	.align		4
.L_6:
        /*0028*/ 	.word	index@(_Z22dev_cpy_and_cast_arrayIf6__halfEvPT0_PT_15CopyMatrixParam)
        /*002c*/ 	.word	0x00000000


	//----- nvinfo : EIATTR_REGCOUNT
	.align		4
.L_7:
        /*0030*/ 	.byte	0x04, 0x2f
        /*0032*/ 	.short	(.L_9 - .L_8)
	.align		4
.L_8:
        /*0034*/ 	.word	index@(_Z21dev_cpy_strided_arrayI6__halfEvPT_S2_iiiii)
        /*0038*/ 	.word	0x0000000a


	//----- nvinfo : EIATTR_FRAME_SIZE
	.align		4
.L_9:
        /*003c*/ 	.byte	0x04, 0x11
        /*003e*/ 	.short	(.L_11 - .L_10)
	.align		4
.L_10:
        /*0040*/ 	.word	index@(_Z21dev_cpy_strided_arrayI6__halfEvPT_S2_iiiii)
        /*0044*/ 	.word	0x00000000


	//----- nvinfo : EIATTR_REGCOUNT
	.align		4
.L_11:
        /*0048*/ 	.byte	0x04, 0x2f
        /*004a*/ 	.short	(.L_13 - .L_12)
	.align		4
.L_12:
        /*004c*/ 	.word	index@(_Z26dev_tensorcore_mmult_tiledI6__halfS0_fEvPT1_PT_PT0_iii)
        /*0050*/ 	.word	0x00000028


	//----- nvinfo : EIATTR_FRAME_SIZE
	.align		4
.L_13:
        /*0054*/ 	.byte	0x04, 0x11
        /*0056*/ 	.short	(.L_15 - .L_14)
	.align		4
.L_14:
        /*0058*/ 	.word	index@(_Z26dev_tensorcore_mmult_tiledI6__halfS0_fEvPT1_PT_PT0_iii)
        /*005c*/ 	.word	0x00000000


	//----- nvinfo : EIATTR_REGCOUNT
	.align		4
.L_15:
        /*0060*/ 	.byte	0x04, 0x2f
        /*0062*/ 	.short	(.L_17 - .L_16)
	.align		4
.L_16:
        /*0064*/ 	.word	index@(_Z26dev_tensorcore_mmult_tiledI6__halfS0_S0_EvPT1_PT_PT0_iii)
        /*0068*/ 	.word	0x00000020


	//----- nvinfo : EIATTR_FRAME_SIZE
	.align		4
.L_17:
        /*006c*/ 	.byte	0x04, 0x11
        /*006e*/ 	.short	(.L_19 - .L_18)
	.align		4
.L_18:
        /*0070*/ 	.word	index@(_Z26dev_tensorcore_mmult_tiledI6__halfS0_S0_EvPT1_PT_PT0_iii)
        /*0074*/ 	.word	0x00000000


	//----- nvinfo : EIATTR_REGCOUNT
	.align		4
.L_19:
        /*0078*/ 	.byte	0x04, 0x2f
        /*007a*/ 	.short	(.L_21 - .L_20)
	.align		4
.L_20:
        /*007c*/ 	.word	index@(_Z21dev_cpy_strided_arrayIhEvPT_S1_iiiii)
        /*0080*/ 	.word	0x00000008


	//----- nvinfo : EIATTR_FRAME_SIZE
	.align		4
.L_21:
        /*0084*/ 	.byte	0x04, 0x11
        /*0086*/ 	.short	(.L_23 - .L_22)
	.align		4
.L_22:
        /*0088*/ 	.word	index@(_Z21dev_cpy_strided_arrayIhEvPT_S1_iiiii)
        /*008c*/ 	.word	0x00000000


	//----- nvinfo : EIATTR_REGCOUNT
	.align		4
.L_23:
        /*0090*/ 	.byte	0x04, 0x2f
        /*0092*/ 	.short	(.L_25 - .L_24)
	.align		4
.L_24:
        /*0094*/ 	.word	index@(_Z26dev_tensorcore_mmult_tiledIhhiEvPT1_PT_PT0_iii)
        /*0098*/ 	.word	0x00000028


	//----- nvinfo : EIATTR_FRAME_SIZE
	.align		4
.L_25:
        /*009c*/ 	.byte	0x04, 0x11
        /*009e*/ 	.short	(.L_27 - .L_26)
	.align		4
.L_26:
        /*00a0*/ 	.word	index@(_Z26dev_tensorcore_mmult_tiledIhhiEvPT1_PT_PT0_iii)
        /*00a4*/ 	.word	0x00000000


	//----- nvinfo : EIATTR_REGCOUNT
	.align		4
.L_27:
        /*00a8*/ 	.byte	0x04, 0x2f
        /*00aa*/ 	.short	(.L_29 - .L_28)
	.align		4
.L_28:
        /*00ac*/ 	.word	index@(_Z21dev_cpy_strided_arrayIiEvPT_S1_iiiii)
        /*00b0*/ 	.word	0x0000000a


	//----- nvinfo : EIATTR_FRAME_SIZE
	.align		4
.L_29:
        /*00b4*/ 	.byte	0x04, 0x11
        /*00b6*/ 	.short	(.L_31 - .L_30)
	.align		4
.L_30:
        /*00b8*/ 	.word	index@(_Z21dev_cpy_strided_arrayIiEvPT_S1_iiiii)
        /*00bc*/ 	.word	0x00000000


	//----- nvinfo : EIATTR_REGCOUNT
	.align		4
.L_31:
        /*00c0*/ 	.byte	0x04, 0x2f
        /*00c2*/ 	.short	(.L_33 - .L_32)
	.align		4
.L_32:
        /*00c4*/ 	.word	index@(_Z21dev_cpy_strided_arrayIaEvPT_S1_iiiii)
        /*00c8*/ 	.word	0x00000008


	//----- nvinfo : EIATTR_FRAME_SIZE
	.align		4
.L_33:
        /*00cc*/ 	.byte	0x04, 0x11
        /*00ce*/ 	.short	(.L_35 - .L_34)
	.align		4
.L_34:
        /*00d0*/ 	.word	index@(_Z21dev_cpy_strided_arrayIaEvPT_S1_iiiii)
        /*00d4*/ 	.word	0x00000000


	//----- nvinfo : EIATTR_REGCOUNT
	.align		4
.L_35:
        /*00d8*/ 	.byte	0x04, 0x2f
        /*00da*/ 	.short	(.L_37 - .L_36)
	.align		4
.L_36:
        /*00dc*/ 	.word	index@(_Z26dev_tensorcore_mmult_tiledIaaiEvPT1_PT_PT0_iii)
        /*00e0*/ 	.word	0x00000028


	//----- nvinfo : EIATTR_FRAME_SIZE
	.align		4
.L_37:
        /*00e4*/ 	.byte	0x04, 0x11
        /*00e6*/ 	.short	(.L_39 - .L_38)
	.align		4
.L_38:
        /*00e8*/ 	.word	index@(_Z26dev_tensorcore_mmult_tiledIaaiEvPT1_PT_PT0_iii)
        /*00ec*/ 	.word	0x00000000


	//----- nvinfo : EIATTR_REGCOUNT
	.align		4
.L_39:
        /*00f0*/ 	.byte	0x04, 0x2f
        /*00f2*/ 	.short	(.L_41 - .L_40)
	.align		4
.L_40:
        /*00f4*/ 	.word	index@(_Z22dev_cpy_and_cast_arrayIffEvPT0_PT_15CopyMatrixParam)
        /*00f8*/ 	.word	0x0000000a


	//----- nvinfo : EIATTR_FRAME_SIZE
	.align		4
.L_41:
        /*00fc*/ 	.byte	0x04, 0x11
        /*00fe*/ 	.short	(.L_43 - .L_42)
	.align		4
.L_42:
        /*0100*/ 	.word	index@(_Z22dev_cpy_and_cast_arrayIffEvPT0_PT_15CopyMatrixParam)
        /*0104*/ 	.word	0x00000000


	//----- nvinfo : EIATTR_REGCOUNT
	.align		4
.L_43:
        /*0108*/ 	.byte	0x04, 0x2f
        /*010a*/ 	.short	(.L_45 - .L_44)
	.align		4
.L_44:
        /*010c*/ 	.word	index@(_Z22dev_cpy_and_cast_arrayI6__halffEvPT0_PT_15CopyMatrixParam)
        /*0110*/ 	.word	0x0000000a


	//----- nvinfo : EIATTR_FRAME_SIZE
	.align		4
.L_45:
        /*0114*/ 	.byte	0x04, 0x11
        /*0116*/ 	.short	(.L_47 - .L_46)
	.align		4
.L_46:
        /*0118*/ 	.word	index@(_Z22dev_cpy_and_cast_arrayI6__halffEvPT0_PT_15CopyMatrixParam)
        /*011c*/ 	.word	0x00000000


	//----- nvinfo : EIATTR_MIN_STACK_SIZE
	.align		4
.L_47:
        /*0120*/ 	.byte	0x04, 0x12
        /*0122*/ 	.short	(.L_49 - .L_48)
	.align		4
.L_48:
        /*0124*/ 	.word	index@(_Z22dev_cpy_and_cast_arrayI6__halffEvPT0_PT_15CopyMatrixParam)
        /*0128*/ 	.word	0x00000000


	//----- nvinfo : EIATTR_MIN_STACK_SIZE
	.align		4
.L_49:
        /*012c*/ 	.byte	0x04, 0x12
        /*012e*/ 	.short	(.L_51 - .L_50)
	.align		4
.L_50:
        /*0130*/ 	.word	index@(_Z22dev_cpy_and_cast_arrayIffEvPT0_PT_15CopyMatrixParam)
        /*0134*/ 	.word	0x00000000


	//----- nvinfo : EIATTR_MIN_STACK_SIZE
	.align		4
.L_51:
        /*0138*/ 	.byte	0x04, 0x12
        /*013a*/ 	.short	(.L_53 - .L_52)
	.align		4
.L_52:
        /*013c*/ 	.word	index@(_Z26dev_tensorcore_mmult_tiledIaaiEvPT1_PT_PT0_iii)
        /*0140*/ 	.word	0x00000000


	//----- nvinfo : EIATTR_MIN_STACK_SIZE
	.align		4
.L_53:
        /*0144*/ 	.byte	0x04, 0x12
        /*0146*/ 	.short	(.L_55 - .L_54)
	.align		4
.L_54:
        /*0148*/ 	.word	index@(_Z21dev_cpy_strided_arrayIaEvPT_S1_iiiii)
        /*014c*/ 	.word	0x00000000


	//----- nvinfo : EIATTR_MIN_STACK_SIZE
	.align		4
.L_55:
        /*0150*/ 	.byte	0x04, 0x12
        /*0152*/ 	.short	(.L_57 - .L_56)
	.align		4
.L_56:
        /*0154*/ 	.word	index@(_Z21dev_cpy_strided_arrayIiEvPT_S1_iiiii)
        /*0158*/ 	.word	0x00000000


	//----- nvinfo : EIATTR_MIN_STACK_SIZE
	.align		4
.L_57:
        /*015c*/ 	.byte	0x04, 0x12
        /*015e*/ 	.short	(.L_59 - .L_58)
	.align		4
.L_58:
        /*0160*/ 	.word	index@(_Z26dev_tensorcore_mmult_tiledIhhiEvPT1_PT_PT0_iii)
        /*0164*/ 	.word	0x00000000


	//----- nvinfo : EIATTR_MIN_STACK_SIZE
	.align		4
.L_59:
        /*0168*/ 	.byte	0x04, 0x12
        /*016a*/ 	.short	(.L_61 - .L_60)
	.align		4
.L_60:
        /*016c*/ 	.word	index@(_Z21dev_cpy_strided_arrayIhEvPT_S1_iiiii)
        /*0170*/ 	.word	0x00000000


	//----- nvinfo : EIATTR_MIN_STACK_SIZE
	.align		4
.L_61:
        /*0174*/ 	.byte	0x04, 0x12
        /*0176*/ 	.short	(.L_63 - .L_62)
	.align		4
.L_62:
        /*0178*/ 	.word	index@(_Z26dev_tensorcore_mmult_tiledI6__halfS0_S0_EvPT1_PT_PT0_iii)
        /*017c*/ 	.word	0x00000000


	//----- nvinfo : EIATTR_MIN_STACK_SIZE
	.align		4
.L_63:
        /*0180*/ 	.byte	0x04, 0x12
        /*0182*/ 	.short	(.L_65 - .L_64)
	.align		4
.L_64:
        /*0184*/ 	.word	index@(_Z26dev_tensorcore_mmult_tiledI6__halfS0_fEvPT1_PT_PT0_iii)
        /*0188*/ 	.word	0x00000000


	//----- nvinfo : EIATTR_MIN_STACK_SIZE
	.align		4
.L_65:
        /*018c*/ 	.byte	0x04, 0x12
        /*018e*/ 	.short	(.L_67 - .L_66)
	.align		4
.L_66:
        /*0190*/ 	.word	index@(_Z21dev_cpy_strided_arrayI6__halfEvPT_S2_iiiii)
        /*0194*/ 	.word	0x00000000


	//----- nvinfo : EIATTR_MIN_STACK_SIZE
	.align		4
.L_67:
        /*0198*/ 	.byte	0x04, 0x12
        /*019a*/ 	.short	(.L_69 - .L_68)
	.align		4
.L_68:
        /*019c*/ 	.word	index@(_Z22dev_cpy_and_cast_arrayIf6__halfEvPT0_PT_15CopyMatrixParam)
        /*01a0*/ 	.word	0x00000000


	//----- nvinfo : EIATTR_MIN_STACK_SIZE
	.align		4
.L_69:
        /*01a4*/ 	.byte	0x04, 0x12
        /*01a6*/ 	.short	(.L_71 - .L_70)
	.align		4
.L_70:
        /*01a8*/ 	.word	index@(_Z21dev_cpy_strided_arrayIfEvPT_S1_iiiii)
        /*01ac*/ 	.word	0x00000000
.L_71:


//--------------------- .nv.compat                --------------------------
	.section	.nv.compat,"",@"SHT_CUDA_COMPAT_INFO"
	.align	4
        /*0000*/ 	.byte	0x02, 0x09, 0x00, 0x00, 0x02, 0x02, 0x01, 0x00, 0x02, 0x05, 0x05, 0x00, 0x03, 0x07, 0x01, 0x01
        /*0010*/ 	.byte	0x02, 0x03, 0x00, 0x00, 0x02, 0x06, 0x01, 0x00, 0x04, 0x0b, 0x08, 0x00, 0x01, 0x00, 0x00, 0x00
        /*0020*/ 	.byte	0x00, 0x00, 0x00, 0x00


//--------------------- .nv.info._Z22dev_cpy_and_cast_arrayI6__halffEvPT0_PT_15CopyMatrixParam --------------------------
	.section	.nv.info._Z22dev_cpy_and_cast_arrayI6__halffEvPT0_PT_15CopyMatrixParam,"",@"SHT_CUDA_INFO"
	.sectionflags	@""
	.align	4


	//----- nvinfo : EIATTR_CUDA_API_VERSION
	.align		4
        /*0000*/ 	.byte	0x04, 0x37
        /*0002*/ 	.short	(.L_73 - .L_72)
.L_72:
        /*0004*/ 	.word	0x00000082


	//----- nvinfo : EIATTR_KPARAM_INFO
	.align		4
.L_73:
        /*0008*/ 	.byte	0x04, 0x17
        /*000a*/ 	.short	(.L_75 - .L_74)
.L_74:
        /*000c*/ 	.word	0x00000000
        /*0010*/ 	.short	0x0002
        /*0012*/ 	.short	0x0010
        /*0014*/ 	.byte	0x00, 0xf0, 0xa1, 0x00


	//----- nvinfo : EIATTR_KPARAM_INFO
	.align		4
.L_75:
        /*0018*/ 	.byte	0x04, 0x17
        /*001a*/ 	.short	(.L_77 - .L_76)
.L_76:
        /*001c*/ 	.word	0x00000000
        /*0020*/ 	.short	0x0001
        /*0022*/ 	.short	0x0008
        /*0024*/ 	.byte	0x00, 0xf5, 0x21, 0x00


	//----- nvinfo : EIATTR_KPARAM_INFO
	.align		4
.L_77:
        /*0028*/ 	.byte	0x04, 0x17
        /*002a*/ 	.short	(.L_79 - .L_78)
.L_78:
        /*002c*/ 	.word	0x00000000
        /*0030*/ 	.short	0x0000
        /*0032*/ 	.short	0x0000
        /*0034*/ 	.byte	0x00, 0xf5, 0x21, 0x00


	//----- nvinfo : EIATTR_SPARSE_MMA_MASK
	.align		4
.L_79:
        /*0038*/ 	.byte	0x03, 0x50
        /*003a*/ 	.short	0x0000


	//----- nvinfo : EIATTR_MAXREG_COUNT
	.align		4
        /*003c*/ 	.byte	0x03, 0x1b
        /*003e*/ 	.short	0x00ff


	//----- nvinfo : EIATTR_MERCURY_ISA_VERSION
	.align		4
        /*0040*/ 	.byte	0x03, 0x5f
        /*0042*/ 	.short	0x0101


	//----- nvinfo : EIATTR_VRC_CTA_INIT_COUNT
	.align		4
        /*0044*/ 	.byte	0x02, 0x4a
	.zero		1
	.zero		1


	//----- nvinfo : EIATTR_EXIT_INSTR_OFFSETS
	.align		4
        /*0048*/ 	.byte	0x04, 0x1c
        /*004a*/ 	.short	(.L_81 - .L_80)


	//   ....[0]....
.L_80:
        /*004c*/ 	.word	0x00000140


	//   ....[1]....
        /*0050*/ 	.word	0x00000200


	//----- nvinfo : EIATTR_CBANK_PARAM_SIZE
	.align		4
.L_81:
        /*0054*/ 	.byte	0x03, 0x19
        /*0056*/ 	.short	0x0038


	//----- nvinfo : EIATTR_PARAM_CBANK
	.align		4
        /*0058*/ 	.byte	0x04, 0x0a
        /*005a*/ 	.short	(.L_83 - .L_82)
	.align		4
.L_82:
        /*005c*/ 	.word	index@(.nv.constant0._Z22dev_cpy_and_cast_arrayI6__halffEvPT0_PT_15CopyMatrixParam)
        /*0060*/ 	.short	0x0380
        /*0062*/ 	.short	0x0038


	//----- nvinfo : EIATTR_SW_WAR
	.align		4
.L_83:
        /*0064*/ 	.byte	0x04, 0x36
        /*0066*/ 	.short	(.L_85 - .L_84)
.L_84:
        /*0068*/ 	.word	0x00000008
.L_85:


//--------------------- .nv.info._Z22dev_cpy_and_cast_arrayIffEvPT0_PT_15CopyMatrixParam --------------------------
	.section	.nv.info._Z22dev_cpy_and_cast_arrayIffEvPT0_PT_15CopyMatrixParam,"",@"SHT_CUDA_INFO"
	.sectionflags	@""
	.align	4


	//----- nvinfo : EIATTR_CUDA_API_VERSION
	.align		4
        /*0000*/ 	.byte	0x04, 0x37
        /*0002*/ 	.short	(.L_87 - .L_86)
.L_86:
        /*0004*/ 	.word	0x00000082


	//----- nvinfo : EIATTR_KPARAM_INFO
	.align		4
.L_87:
        /*0008*/ 	.byte	0x04, 0x17
        /*000a*/ 	.short	(.L_89 - .L_88)
.L_88:
        /*000c*/ 	.word	0x00000000
        /*0010*/ 	.short	0x0002
        /*0012*/ 	.short	0x0010
        /*0014*/ 	.byte	0x00, 0xf0, 0xa1, 0x00


	//----- nvinfo : EIATTR_KPARAM_INFO
	.align		4
.L_89:
        /*0018*/ 	.byte	0x04, 0x17
        /*001a*/ 	.short	(.L_91 - .L_90)
.L_90:
        /*001c*/ 	.word	0x00000000
        /*0020*/ 	.short	0x0001
        /*0022*/ 	.short	0x0008
        /*0024*/ 	.byte	0x00, 0xf5, 0x21, 0x00


	//----- nvinfo : EIATTR_KPARAM_INFO
	.align		4
.L_91:
        /*0028*/ 	.byte	0x04, 0x17
        /*002a*/ 	.short	(.L_93 - .L_92)
.L_92:
        /*002c*/ 	.word	0x00000000
        /*0030*/ 	.short	0x0000
        /*0032*/ 	.short	0x0000
        /*0034*/ 	.byte	0x00, 0xf5, 0x21, 0x00


	//----- nvinfo : EIATTR_SPARSE_MMA_MASK
	.align		4
.L_93:
        /*0038*/ 	.byte	0x03, 0x50
        /*003a*/ 	.short	0x0000


	//----- nvinfo : EIATTR_MAXREG_COUNT
	.align		4
        /*003c*/ 	.byte	0x03, 0x1b
        /*003e*/ 	.short	0x00ff


	//----- nvinfo : EIATTR_MERCURY_ISA_VERSION
	.align		4
        /*0040*/ 	.byte	0x03, 0x5f
        /*0042*/ 	.short	0x0101


	//----- nvinfo : EIATTR_VRC_CTA_INIT_COUNT
	.align		4
        /*0044*/ 	.byte	0x02, 0x4a
	.zero		1
	.zero		1


	//----- nvinfo : EIATTR_EXIT_INSTR_OFFSETS
	.align		4
        /*0048*/ 	.byte	0x04, 0x1c
        /*004a*/ 	.short	(.L_95 - .L_94)


	//   ....[0]....
.L_94:
        /*004c*/ 	.word	0x00000140


	//   ....[1]....
        /*0050*/ 	.word	0x000001f0


	//----- nvinfo : EIATTR_CBANK_PARAM_SIZE
	.align		4
.L_95:
        /*0054*/ 	.byte	0x03, 0x19
        /*0056*/ 	.short	0x0038


	//----- nvinfo : EIATTR_PARAM_CBANK
	.align		4
        /*0058*/ 	.byte	0x04, 0x0a
        /*005a*/ 	.short	(.L_97 - .L_96)
	.align		4
.L_96:
        /*005c*/ 	.word	index@(.nv.constant0._Z22dev_cpy_and_cast_arrayIffEvPT0_PT_15CopyMatrixParam)
        /*0060*/ 	.short	0x0380
        /*0062*/ 	.short	0x0038


	//----- nvinfo : EIATTR_SW_WAR
	.align		4
.L_97:
        /*0064*/ 	.byte	0x04, 0x36
        /*0066*/ 	.short	(.L_99 - .L_98)
.L_98:
        /*0068*/ 	.word	0x00000008
.L_99:


//--------------------- .nv.info._Z26dev_tensorcore_mmult_tiledIaaiEvPT1_PT_PT0_iii --------------------------
	.section	.nv.info._Z26dev_tensorcore_mmult_tiledIaaiEvPT1_PT_PT0_iii,"",@"SHT_CUDA_INFO"
	.sectionflags	@""
	.align	4


	//----- nvinfo : EIATTR_CUDA_API_VERSION
	.align		4
        /*0000*/ 	.byte	0x04, 0x37
        /*0002*/ 	.short	(.L_101 - .L_100)
.L_100:
        /*0004*/ 	.word	0x00000082


	//----- nvinfo : EIATTR_KPARAM_INFO
	.align		4
.L_101:
        /*0008*/ 	.byte	0x04, 0x17
        /*000a*/ 	.short	(.L_103 - .L_102)
.L_102:
        /*000c*/ 	.word	0x00000000
        /*0010*/ 	.short	0x0005
        /*0012*/ 	.short	0x0020
        /*0014*/ 	.byte	0x00, 0xf0, 0x11, 0x00


	//----- nvinfo : EIATTR_KPARAM_INFO
	.align		4
.L_103:
        /*0018*/ 	.byte	0x04, 0x17
        /*001a*/ 	.short	(.L_105 - .L_104)
.L_104:
        /*001c*/ 	.word	0x00000000
        /*0020*/ 	.short	0x0004
        /*0022*/ 	.short	0x001c
        /*0024*/ 	.byte	0x00, 0xf0, 0x11, 0x00


	//----- nvinfo : EIATTR_KPARAM_INFO
	.align		4
.L_105:
        /*0028*/ 	.byte	0x04, 0x17
        /*002a*/ 	.short	(.L_107 - .L_106)
.L_106:
        /*002c*/ 	.word	0x00000000
        /*0030*/ 	.short	0x0003
        /*0032*/ 	.short	0x0018
        /*0034*/ 	.byte	0x00, 0xf0, 0x11, 0x00


	//----- nvinfo : EIATTR_KPARAM_INFO
	.align		4
.L_107:
        /*0038*/ 	.byte	0x04, 0x17
        /*003a*/ 	.short	(.L_109 - .L_108)
.L_108:
        /*003c*/ 	.word	0x00000000
        /*0040*/ 	.short	0x0002
        /*0042*/ 	.short	0x0010
        /*0044*/ 	.byte	0x00, 0xf5, 0x21, 0x00


	//----- nvinfo : EIATTR_KPARAM_INFO
	.align		4
.L_109:
        /*0048*/ 	.byte	0x04, 0x17
        /*004a*/ 	.short	(.L_111 - .L_110)
.L_110:
        /*004c*/ 	.word	0x00000000
        /*0050*/ 	.short	0x0001
        /*0052*/ 	.short	0x0008
        /*0054*/ 	.byte	0x00, 0xf5, 0x21, 0x00


	//----- nvinfo : EIATTR_KPARAM_INFO
	.align		4
.L_111:
        /*0058*/ 	.byte	0x04, 0x17
        /*005a*/ 	.short	(.L_113 - .L_112)
.L_112:
        /*005c*/ 	.word	0x00000000
        /*0060*/ 	.short	0x0000
        /*0062*/ 	.short	0x0000
        /*0064*/ 	.byte	0x00, 0xf5, 0x21, 0x00


	//----- nvinfo : EIATTR_SPARSE_MMA_MASK
	.align		4
.L_113:
        /*0068*/ 	.byte	0x03, 0x50
        /*006a*/ 	.short	0x0000


	//----- nvinfo : EIATTR_WMMA_USED
	.align		4
        /*006c*/ 	.byte	0x01, 0x2b
	.zero		2


	//----- nvinfo : EIATTR_MAXREG_COUNT
	.align		4
        /*0070*/ 	.byte	0x03, 0x1b
        /*0072*/ 	.short	0x00ff


	//----- nvinfo : EIATTR_MERCURY_ISA_VERSION
	.align		4
        /*0074*/ 	.byte	0x03, 0x5f
        /*0076*/ 	.short	0x0101


	//----- nvinfo : EIATTR_VRC_CTA_INIT_COUNT
	.align		4
        /*0078*/ 	.byte	0x02, 0x4a
	.zero		1
	.zero		1


	//----- nvinfo : EIATTR_EXIT_INSTR_OFFSETS
	.align		4
        /*007c*/ 	.byte	0x04, 0x1c
        /*007e*/ 	.short	(.L_115 - .L_114)


	//   ....[0]....
.L_114:
        /*0080*/ 	.word	0x00000200


	//   ....[1]....
        /*0084*/ 	.word	0x00001160


	//----- nvinfo : EIATTR_CBANK_PARAM_SIZE
	.align		4
.L_115:
        /*0088*/ 	.byte	0x03, 0x19
        /*008a*/ 	.short	0x0024


	//----- nvinfo : EIATTR_PARAM_CBANK
	.align		4
        /*008c*/ 	.byte	0x04, 0x0a
        /*008e*/ 	.short	(.L_117 - .L_116)
	.align		4
.L_116:
        /*0090*/ 	.word	index@(.nv.constant0._Z26dev_tensorcore_mmult_tiledIaaiEvPT1_PT_PT0_iii)
        /*0094*/ 	.short	0x0380
        /*0096*/ 	.short	0x0024


	//----- nvinfo : EIATTR_SW_WAR
	.align		4
.L_117:
        /*0098*/ 	.byte	0x04, 0x36
        /*009a*/ 	.short	(.L_119 - .L_118)
.L_118:
        /*009c*/ 	.word	0x00000008
.L_119:


//--------------------- .nv.info._Z21dev_cpy_strided_arrayIaEvPT_S1_iiiii --------------------------
	.section	.nv.info._Z21dev_cpy_strided_arrayIaEvPT_S1_iiiii,"",@"SHT_CUDA_INFO"
	.sectionflags	@""
	.align	4


	//----- nvinfo : EIATTR_CUDA_API_VERSION
	.align		4
        /*0000*/ 	.byte	0x04, 0x37
        /*0002*/ 	.short	(.L_121 - .L_120)
.L_120:
        /*0004*/ 	.word	0x00000082


	//----- nvinfo : EIATTR_KPARAM_INFO
	.align		4
.L_121:
        /*0008*/ 	.byte	0x04, 0x17
        /*000a*/ 	.short	(.L_123 - .L_122)
.L_122:
        /*000c*/ 	.word	0x00000000
        /*0010*/ 	.short	0x0006
        /*0012*/ 	.short	0x0020
        /*0014*/ 	.byte	0x00, 0xf0, 0x11, 0x00


	//----- nvinfo : EIATTR_KPARAM_INFO
	.align		4
.L_123:
        /*0018*/ 	.byte	0x04, 0x17
        /*001a*/ 	.short	(.L_125 - .L_124)
.L_124:
        /*001c*/ 	.word	0x00000000
        /*0020*/ 	.short	0x0005
        /*0022*/ 	.short	0x001c
        /*0024*/ 	.byte	0x00, 0xf0, 0x11, 0x00


	//----- nvinfo : EIATTR_KPARAM_INFO
	.align		4
.L_125:
        /*0028*/ 	.byte	0x04, 0x17
        /*002a*/ 	.short	(.L_127 - .L_126)
.L_126:
        /*002c*/ 	.word	0x00000000
        /*0030*/ 	.short	0x0004
        /*0032*/ 	.short	0x0018
        /*0034*/ 	.byte	0x00, 0xf0, 0x11, 0x00


	//----- nvinfo : EIATTR_KPARAM_INFO
	.align		4
.L_127:
        /*0038*/ 	.byte	0x04, 0x17
        /*003a*/ 	.short	(.L_129 - .L_128)
.L_128:
        /*003c*/ 	.word	0x00000000
        /*0040*/ 	.short	0x0003
        /*0042*/ 	.short	0x0014
        /*0044*/ 	.byte	0x00, 0xf0, 0x11, 0x00


	//----- nvinfo : EIATTR_KPARAM_INFO
	.align		4
.L_129:
        /*0048*/ 	.byte	0x04, 0x17
        /*004a*/ 	.short	(.L_131 - .L_130)
.L_130:
        /*004c*/ 	.word	0x00000000
        /*0050*/ 	.short	0x0002
        /*0052*/ 	.short	0x0010
        /*0054*/ 	.byte	0x00, 0xf0, 0x11, 0x00


	//----- nvinfo : EIATTR_KPARAM_INFO
	.align		4
.L_131:
        /*0058*/ 	.byte	0x04, 0x17
        /*005a*/ 	.short	(.L_133 - .L_132)
.L_132:
        /*005c*/ 	.word	0x00000000
        /*0060*/ 	.short	0x0001
        /*0062*/ 	.short	0x0008
        /*0064*/ 	.byte	0x00, 0xf5, 0x21, 0x00


	//----- nvinfo : EIATTR_KPARAM_INFO
	.align		4
.L_133:
        /*0068*/ 	.byte	0x04, 0x17
        /*006a*/ 	.short	(.L_135 - .L_134)
.L_134:
        /*006c*/ 	.word	0x00000000
        /*0070*/ 	.short	0x0000
        /*0072*/ 	.short	0x0000
        /*0074*/ 	.byte	0x00, 0xf5, 0x21, 0x00


	//----- nvinfo : EIATTR_SPARSE_MMA_MASK
	.align		4
.L_135:
        /*0078*/ 	.byte	0x03, 0x50
        /*007a*/ 	.short	0x0000


	//----- nvinfo : EIATTR_MAXREG_COUNT
	.align		4
        /*007c*/ 	.byte	0x03, 0x1b
        /*007e*/ 	.short	0x00ff


	//----- nvinfo : EIATTR_MERCURY_ISA_VERSION
	.align		4
        /*0080*/ 	.byte	0x03, 0x5f
        /*0082*/ 	.short	0x0101


	//----- nvinfo : EIATTR_VRC_CTA_INIT_COUNT
	.align		4
        /*0084*/ 	.byte	0x02, 0x4a
	.zero		1
	.zero		1


	//----- nvinfo : EIATTR_EXIT_INSTR_OFFSETS
	.align		4
        /*0088*/ 	.byte	0x04, 0x1c
        /*008a*/ 	.short	(.L_137 - .L_136)


	//   ....[0]....
.L_136:
        /*008c*/ 	.word	0x00000130


	//   ....[1]....
        /*0090*/ 	.word	0x00000200


	//   ....[2]....
        /*0094*/ 	.word	0x00000230


	//   ....[3]....
        /*0098*/ 	.word	0x00000290


	//   ....[4]....
        /*009c*/ 	.word	0x00000340


	//   ....[5]....
        /*00a0*/ 	.word	0x00000400


	//----- nvinfo : EIATTR_CRS_STACK_SIZE
	.align		4
.L_137:
        /*00a4*/ 	.byte	0x04, 0x1e
        /*00a6*/ 	.short	(.L_139 - .L_138)
.L_138:
        /*00a8*/ 	.word	0x00000000


	//----- nvinfo : EIATTR_CBANK_PARAM_SIZE
	.align		4
.L_139:
        /*00ac*/ 	.byte	0x03, 0x19
        /*00ae*/ 	.short	0x0024


	//----- nvinfo : EIATTR_PARAM_CBANK
	.align		4
        /*00b0*/ 	.byte	0x04, 0x0a
        /*00b2*/ 	.short	(.L_141 - .L_140)
	.align		4
.L_140:
        /*00b4*/ 	.word	index@(.nv.constant0._Z21dev_cpy_strided_arrayIaEvPT_S1_iiiii)
        /*00b8*/ 	.short	0x0380
        /*00ba*/ 	.short	0x0024


	//----- nvinfo : EIATTR_SW_WAR
	.align		4
.L_141:
        /*00bc*/ 	.byte	0x04, 0x36
        /*00be*/ 	.short	(.L_143 - .L_142)
.L_142:
        /*00c0*/ 	.word	0x00000008
.L_143:


//--------------------- .nv.info._Z21dev_cpy_strided_arrayIiEvPT_S1_iiiii --------------------------
	.section	.nv.info._Z21dev_cpy_strided_arrayIiEvPT_S1_iiiii,"",@"SHT_CUDA_INFO"
	.sectionflags	@""
	.align	4


	//----- nvinfo : EIATTR_CUDA_API_VERSION
	.align		4
        /*0000*/ 	.byte	0x04, 0x37
        /*0002*/ 	.short	(.L_145 - .L_144)
.L_144:
        /*0004*/ 	.word	0x00000082


	//----- nvinfo : EIATTR_KPARAM_INFO
	.align		4
.L_145:
        /*0008*/ 	.byte	0x04, 0x17
        /*000a*/ 	.short	(.L_147 - .L_146)
.L_146:
        /*000c*/ 	.word	0x00000000
        /*0010*/ 	.short	0x0006
        /*0012*/ 	.short	0x0020
        /*0014*/ 	.byte	0x00, 0xf0, 0x11, 0x00


	//----- nvinfo : EIATTR_KPARAM_INFO
	.align		4
.L_147:
        /*0018*/ 	.byte	0x04, 0x17
        /*001a*/ 	.short	(.L_149 - .L_148)
.L_148:
        /*001c*/ 	.word	0x00000000
        /*0020*/ 	.short	0x0005
        /*0022*/ 	.short	0x001c
        /*0024*/ 	.byte	0x00, 0xf0, 0x11, 0x00


	//----- nvinfo : EIATTR_KPARAM_INFO
	.align		4
.L_149:
        /*0028*/ 	.byte	0x04, 0x17
        /*002a*/ 	.short	(.L_151 - .L_150)
.L_150:
        /*002c*/ 	.word	0x00000000
        /*0030*/ 	.short	0x0004
        /*0032*/ 	.short	0x0018
        /*0034*/ 	.byte	0x00, 0xf0, 0x11, 0x00


	//----- nvinfo : EIATTR_KPARAM_INFO
	.align		4
.L_151:
        /*0038*/ 	.byte	0x04, 0x17
        /*003a*/ 	.short	(.L_153 - .L_152)
.L_152:
        /*003c*/ 	.word	0x00000000
        /*0040*/ 	.short	0x0003
        /*0042*/ 	.short	0x0014
        /*0044*/ 	.byte	0x00, 0xf0, 0x11, 0x00


	//----- nvinfo : EIATTR_KPARAM_INFO
	.align		4
.L_153:
        /*0048*/ 	.byte	0x04, 0x17
        /*004a*/ 	.short	(.L_155 - .L_154)
.L_154:
        /*004c*/ 	.word	0x00000000
        /*0050*/ 	.short	0x0002
        /*0052*/ 	.short	0x0010
        /*0054*/ 	.byte	0x00, 0xf0, 0x11, 0x00


	//----- nvinfo : EIATTR_KPARAM_INFO
	.align		4
.L_155:
        /*0058*/ 	.byte	0x04, 0x17
        /*005a*/ 	.short	(.L_157 - .L_156)
.L_156:
        /*005c*/ 	.word	0x00000000
        /*0060*/ 	.short	0x0001
        /*0062*/ 	.short	0x0008
        /*0064*/ 	.byte	0x00, 0xf5, 0x21, 0x00


	//----- nvinfo : EIATTR_KPARAM_INFO
	.align		4
.L_157:
        /*0068*/ 	.byte	0x04, 0x17
        /*006a*/ 	.short	(.L_159 - .L_158)
.L_158:
        /*006c*/ 	.word	0x00000000
        /*0070*/ 	.short	0x0000
        /*0072*/ 	.short	0x0000
        /*0074*/ 	.byte	0x00, 0xf5, 0x21, 0x00


	//----- nvinfo : EIATTR_SPARSE_MMA_MASK
	.align		4
.L_159:
        /*0078*/ 	.byte	0x03, 0x50
        /*007a*/ 	.short	0x0000


	//----- nvinfo : EIATTR_MAXREG_COUNT
	.align		4
        /*007c*/ 	.byte	0x03, 0x1b
        /*007e*/ 	.short	0x00ff


	//----- nvinfo : EIATTR_MERCURY_ISA_VERSION
	.align		4
        /*0080*/ 	.byte	0x03, 0x5f
        /*0082*/ 	.short	0x0101


	//----- nvinfo : EIATTR_VRC_CTA_INIT_COUNT
	.align		4
        /*0084*/ 	.byte	0x02, 0x4a
	.zero		1
	.zero		1


	//----- nvinfo : EIATTR_EXIT_INSTR_OFFSETS
	.align		4
        /*0088*/ 	.byte	0x04, 0x1c
        /*008a*/ 	.short	(.L_161 - .L_160)


	//   ....[0]....
.L_160:
        /*008c*/ 	.word	0x00000130


	//   ....[1]....
        /*0090*/ 	.word	0x000001f0


	//   ....[2]....
        /*0094*/ 	.word	0x00000220


	//   ....[3]....
        /*0098*/ 	.word	0x00000270


	//   ....[4]....
        /*009c*/ 	.word	0x00000320


	//   ....[5]....
        /*00a0*/ 	.word	0x000003d0


	//----- nvinfo : EIATTR_CRS_STACK_SIZE
	.align		4
.L_161:
        /*00a4*/ 	.byte	0x04, 0x1e
        /*00a6*/ 	.short	(.L_163 - .L_162)
.L_162:
        /*00a8*/ 	.word	0x00000000


	//----- nvinfo : EIATTR_CBANK_PARAM_SIZE
	.align		4
.L_163:
        /*00ac*/ 	.byte	0x03, 0x19
        /*00ae*/ 	.short	0x0024


	//----- nvinfo : EIATTR_PARAM_CBANK
	.align		4
        /*00b0*/ 	.byte	0x04, 0x0a
        /*00b2*/ 	.short	(.L_165 - .L_164)
	.align		4
.L_164:
        /*00b4*/ 	.word	index@(.nv.constant0._Z21dev_cpy_strided_arrayIiEvPT_S1_iiiii)
        /*00b8*/ 	.short	0x0380
        /*00ba*/ 	.short	0x0024


	//----- nvinfo : EIATTR_SW_WAR
	.align		4
.L_165:
        /*00bc*/ 	.byte	0x04, 0x36
        /*00be*/ 	.short	(.L_167 - .L_166)
.L_166:
        /*00c0*/ 	.word	0x00000008
.L_167:


//--------------------- .nv.info._Z26dev_tensorcore_mmult_tiledIhhiEvPT1_PT_PT0_iii --------------------------
	.section	.nv.info._Z26dev_tensorcore_mmult_tiledIhhiEvPT1_PT_PT0_iii,"",@"SHT_CUDA_INFO"
	.sectionflags	@""
	.align	4


	//----- nvinfo : EIATTR_CUDA_API_VERSION
	.align		4
        /*0000*/ 	.byte	0x04, 0x37
        /*0002*/ 	.short	(.L_169 - .L_168)
.L_168:
        /*0004*/ 	.word	0x00000082


	//----- nvinfo : EIATTR_KPARAM_INFO
	.align		4
.L_169:
        /*0008*/ 	.byte	0x04, 0x17
        /*000a*/ 	.short	(.L_171 - .L_170)
.L_170:
        /*000c*/ 	.word	0x00000000
        /*0010*/ 	.short	0x0005
        /*0012*/ 	.short	0x0020
        /*0014*/ 	.byte	0x00, 0xf0, 0x11, 0x00


	//----- nvinfo : EIATTR_KPARAM_INFO
	.align		4
.L_171:
        /*0018*/ 	.byte	0x04, 0x17
        /*001a*/ 	.short	(.L_173 - .L_172)
.L_172:
        /*001c*/ 	.word	0x00000000
        /*0020*/ 	.short	0x0004
        /*0022*/ 	.short	0x001c
        /*0024*/ 	.byte	0x00, 0xf0, 0x11, 0x00


	//----- nvinfo : EIATTR_KPARAM_INFO
	.align		4
.L_173:
        /*0028*/ 	.byte	0x04, 0x17
        /*002a*/ 	.short	(.L_175 - .L_174)
.L_174:
        /*002c*/ 	.word	0x00000000
        /*0030*/ 	.short	0x0003
        /*0032*/ 	.short	0x0018
        /*0034*/ 	.byte	0x00, 0xf0, 0x11, 0x00


	//----- nvinfo : EIATTR_KPARAM_INFO
	.align		4
.L_175:
        /*0038*/ 	.byte	0x04, 0x17
        /*003a*/ 	.short	(.L_177 - .L_176)
.L_176:
        /*003c*/ 	.word	0x00000000
        /*0040*/ 	.short	0x0002
        /*0042*/ 	.short	0x0010
        /*0044*/ 	.byte	0x00, 0xf5, 0x21, 0x00


	//----- nvinfo : EIATTR_KPARAM_INFO
	.align		4
.L_177:
        /*0048*/ 	.byte	0x04, 0x17
        /*004a*/ 	.short	(.L_179 - .L_178)
.L_178:
        /*004c*/ 	.word	0x00000000
        /*0050*/ 	.short	0x0001
        /*0052*/ 	.short	0x0008
        /*0054*/ 	.byte	0x00, 0xf5, 0x21, 0x00


	//----- nvinfo : EIATTR_KPARAM_INFO
	.align		4
.L_179:
        /*0058*/ 	.byte	0x04, 0x17
        /*005a*/ 	.short	(.L_181 - .L_180)
.L_180:
        /*005c*/ 	.word	0x00000000
        /*0060*/ 	.short	0x0000
        /*0062*/ 	.short	0x0000
        /*0064*/ 	.byte	0x00, 0xf5, 0x21, 0x00


	//----- nvinfo : EIATTR_SPARSE_MMA_MASK
	.align		4
.L_181:
        /*0068*/ 	.byte	0x03, 0x50
        /*006a*/ 	.short	0x0000


	//----- nvinfo : EIATTR_WMMA_USED
	.align		4
        /*006c*/ 	.byte	0x01, 0x2b
	.zero		2


	//----- nvinfo : EIATTR_MAXREG_COUNT
	.align		4
        /*0070*/ 	.byte	0x03, 0x1b
        /*0072*/ 	.short	0x00ff


	//----- nvinfo : EIATTR_MERCURY_ISA_VERSION
	.align		4
        /*0074*/ 	.byte	0x03, 0x5f
        /*0076*/ 	.short	0x0101


	//----- nvinfo : EIATTR_VRC_CTA_INIT_COUNT
	.align		4
        /*0078*/ 	.byte	0x02, 0x4a
	.zero		1
	.zero		1


	//----- nvinfo : EIATTR_EXIT_INSTR_OFFSETS
	.align		4
        /*007c*/ 	.byte	0x04, 0x1c
        /*007e*/ 	.short	(.L_183 - .L_182)


	//   ....[0]....
.L_182:
        /*0080*/ 	.word	0x00000200


	//   ....[1]....
        /*0084*/ 	.word	0x00001160


	//----- nvinfo : EIATTR_CBANK_PARAM_SIZE
	.align		4
.L_183:
        /*0088*/ 	.byte	0x03, 0x19
        /*008a*/ 	.short	0x0024


	//----- nvinfo : EIATTR_PARAM_CBANK
	.align		4
        /*008c*/ 	.byte	0x04, 0x0a
        /*008e*/ 	.short	(.L_185 - .L_184)
	.align		4
.L_184:
        /*0090*/ 	.word	index@(.nv.constant0._Z26dev_tensorcore_mmult_tiledIhhiEvPT1_PT_PT0_iii)
        /*0094*/ 	.short	0x0380
        /*0096*/ 	.short	0x0024


	//----- nvinfo : EIATTR_SW_WAR
	.align		4
.L_185:
        /*0098*/ 	.byte	0x04, 0x36
        /*009a*/ 	.short	(.L_187 - .L_186)
.L_186:
        /*009c*/ 	.word	0x00000008
.L_187:


//--------------------- .nv.info._Z21dev_cpy_strided_arrayIhEvPT_S1_iiiii --------------------------
	.section	.nv.info._Z21dev_cpy_strided_arrayIhEvPT_S1_iiiii,"",@"SHT_CUDA_INFO"
	.sectionflags	@""
	.align	4


	//----- nvinfo : EIATTR_CUDA_API_VERSION
	.align		4
        /*0000*/ 	.byte	0x04, 0x37
        /*0002*/ 	.short	(.L_189 - .L_188)
.L_188:
        /*0004*/ 	.word	0x00000082


	//----- nvinfo : EIATTR_KPARAM_INFO
	.align		4
.L_189:
        /*0008*/ 	.byte	0x04, 0x17
        /*000a*/ 	.short	(.L_191 - .L_190)
.L_190:
        /*000c*/ 	.word	0x00000000
        /*0010*/ 	.short	0x0006
        /*0012*/ 	.short	0x0020
        /*0014*/ 	.byte	0x00, 0xf0, 0x11, 0x00


	//----- nvinfo : EIATTR_KPARAM_INFO
	.align		4
.L_191:
        /*0018*/ 	.byte	0x04, 0x17
        /*001a*/ 	.short	(.L_193 - .L_192)
.L_192:
        /*001c*/ 	.word	0x00000000
        /*0020*/ 	.short	0x0005
        /*0022*/ 	.short	0x001c
        /*0024*/ 	.byte	0x00, 0xf0, 0x11, 0x00


	//----- nvinfo : EIATTR_KPARAM_INFO
	.align		4
.L_193:
        /*0028*/ 	.byte	0x04, 0x17
        /*002a*/ 	.short	(.L_195 - .L_194)
.L_194:
        /*002c*/ 	.word	0x00000000
        /*0030*/ 	.short	0x0004
        /*0032*/ 	.short	0x0018
        /*0034*/ 	.byte	0x00, 0xf0, 0x11, 0x00


	//----- nvinfo : EIATTR_KPARAM_INFO
	.align		4
.L_195:
        /*0038*/ 	.byte	0x04, 0x17
        /*003a*/ 	.short	(.L_197 - .L_196)
.L_196:
        /*003c*/ 	.word	0x00000000
        /*0040*/ 	.short	0x0003
        /*0042*/ 	.short	0x0014
        /*0044*/ 	.byte	0x00, 0xf0, 0x11, 0x00


	//----- nvinfo : EIATTR_KPARAM_INFO
	.align		4
.L_197:
        /*0048*/ 	.byte	0x04, 0x17
        /*004a*/ 	.short	(.L_199 - .L_198)
.L_198:
        /*004c*/ 	.word	0x00000000
        /*0050*/ 	.short	0x0002
        /*0052*/ 	.short	0x0010
        /*0054*/ 	.byte	0x00, 0xf0, 0x11, 0x00


	//----- nvinfo : EIATTR_KPARAM_INFO
	.align		4
.L_199:
        /*0058*/ 	.byte	0x04, 0x17
        /*005a*/ 	.short	(.L_201 - .L_200)
.L_200:
        /*005c*/ 	.word	0x00000000
        /*0060*/ 	.short	0x0001
        /*0062*/ 	.short	0x0008
        /*0064*/ 	.byte	0x00, 0xf5, 0x21, 0x00


	//----- nvinfo : EIATTR_KPARAM_INFO
	.align		4
.L_201:
        /*0068*/ 	.byte	0x04, 0x17
        /*006a*/ 	.short	(.L_203 - .L_202)
.L_202:
        /*006c*/ 	.word	0x00000000
        /*0070*/ 	.short	0x0000
        /*0072*/ 	.short	0x0000
        /*0074*/ 	.byte	0x00, 0xf5, 0x21, 0x00


	//----- nvinfo : EIATTR_SPARSE_MMA_MASK
	.align		4
.L_203:
        /*0078*/ 	.byte	0x03, 0x50
        /*007a*/ 	.short	0x0000


	//----- nvinfo : EIATTR_MAXREG_COUNT
	.align		4
        /*007c*/ 	.byte	0x03, 0x1b
        /*007e*/ 	.short	0x00ff


	//----- nvinfo : EIATTR_MERCURY_ISA_VERSION
	.align		4
        /*0080*/ 	.byte	0x03, 0x5f
        /*0082*/ 	.short	0x0101


	//----- nvinfo : EIATTR_VRC_CTA_INIT_COUNT
	.align		4
        /*0084*/ 	.byte	0x02, 0x4a
	.zero		1
	.zero		1


	//----- nvinfo : EIATTR_EXIT_INSTR_OFFSETS
	.align		4
        /*0088*/ 	.byte	0x04, 0x1c
        /*008a*/ 	.short	(.L_205 - .L_204)


	//   ....[0]....
.L_204:
        /*008c*/ 	.word	0x00000130


	//   ....[1]....
        /*0090*/ 	.word	0x00000200


	//   ....[2]....
        /*0094*/ 	.word	0x00000230


	//   ....[3]....
        /*0098*/ 	.word	0x00000290


	//   ....[4]....
        /*009c*/ 	.word	0x00000340


	//   ....[5]....
        /*00a0*/ 	.word	0x00000400


	//----- nvinfo : EIATTR_CRS_STACK_SIZE
	.align		4
.L_205:
        /*00a4*/ 	.byte	0x04, 0x1e
        /*00a6*/ 	.short	(.L_207 - .L_206)
.L_206:
        /*00a8*/ 	.word	0x00000000


	//----- nvinfo : EIATTR_CBANK_PARAM_SIZE
	.align		4
.L_207:
        /*00ac*/ 	.byte	0x03, 0x19
        /*00ae*/ 	.short	0x0024


	//----- nvinfo : EIATTR_PARAM_CBANK
	.align		4
        /*00b0*/ 	.byte	0x04, 0x0a
        /*00b2*/ 	.short	(.L_209 - .L_208)
	.align		4
.L_208:
        /*00b4*/ 	.word	index@(.nv.constant0._Z21dev_cpy_strided_arrayIhEvPT_S1_iiiii)
        /*00b8*/ 	.short	0x0380
        /*00ba*/ 	.short	0x0024


	//----- nvinfo : EIATTR_SW_WAR
	.align		4
.L_209:
        /*00bc*/ 	.byte	0x04, 0x36
        /*00be*/ 	.short	(.L_211 - .L_210)
.L_210:
        /*00c0*/ 	.word	0x00000008
.L_211:


//--------------------- .nv.info._Z26dev_tensorcore_mmult_tiledI6__halfS0_S0_EvPT1_PT_PT0_iii --------------------------
	.section	.nv.info._Z26dev_tensorcore_mmult_tiledI6__halfS0_S0_EvPT1_PT_PT0_iii,"",@"SHT_CUDA_INFO"
	.sectionflags	@""
	.align	4


	//----- nvinfo : EIATTR_CUDA_API_VERSION
	.align		4
        /*0000*/ 	.byte	0x04, 0x37
        /*0002*/ 	.short	(.L_213 - .L_212)
.L_212:
        /*0004*/ 	.word	0x00000082


	//----- nvinfo : EIATTR_KPARAM_INFO
	.align		4
.L_213:
        /*0008*/ 	.byte	0x04, 0x17
        /*000a*/ 	.short	(.L_215 - .L_214)
.L_214:
        /*000c*/ 	.word	0x00000000
        /*0010*/ 	.short	0x0005
        /*0012*/ 	.short	0x0020
        /*0014*/ 	.byte	0x00, 0xf0, 0x11, 0x00


	//----- nvinfo : EIATTR_KPARAM_INFO
	.align		4
.L_215:
        /*0018*/ 	.byte	0x04, 0x17
        /*001a*/ 	.short	(.L_217 - .L_216)
.L_216:
        /*001c*/ 	.word	0x00000000
        /*0020*/ 	.short	0x0004
        /*0022*/ 	.short	0x001c
        /*0024*/ 	.byte	0x00, 0xf0, 0x11, 0x00


	//----- nvinfo : EIATTR_KPARAM_INFO
	.align		4
.L_217:
        /*0028*/ 	.byte	0x04, 0x17
        /*002a*/ 	.short	(.L_219 - .L_218)
.L_218:
        /*002c*/ 	.word	0x00000000
        /*0030*/ 	.short	0x0003
        /*0032*/ 	.short	0x0018
        /*0034*/ 	.byte	0x00, 0xf0, 0x11, 0x00


	//----- nvinfo : EIATTR_KPARAM_INFO
	.align		4
.L_219:
        /*0038*/ 	.byte	0x04, 0x17
        /*003a*/ 	.short	(.L_221 - .L_220)
.L_220:
        /*003c*/ 	.word	0x00000000
        /*0040*/ 	.short	0x0002
        /*0042*/ 	.short	0x0010
        /*0044*/ 	.byte	0x00, 0xf5, 0x21, 0x00


	//----- nvinfo : EIATTR_KPARAM_INFO
	.align		4
.L_221:
        /*0048*/ 	.byte	0x04, 0x17
        /*004a*/ 	.short	(.L_223 - .L_222)
.L_222:
        /*004c*/ 	.word	0x00000000
        /*0050*/ 	.short	0x0001
        /*0052*/ 	.short	0x0008
        /*0054*/ 	.byte	0x00, 0xf5, 0x21, 0x00


	//----- nvinfo : EIATTR_KPARAM_INFO
	.align		4
.L_223:
        /*0058*/ 	.byte	0x04, 0x17
        /*005a*/ 	.short	(.L_225 - .L_224)
.L_224:
        /*005c*/ 	.word	0x00000000
        /*0060*/ 	.short	0x0000
        /*0062*/ 	.short	0x0000
        /*0064*/ 	.byte	0x00, 0xf5, 0x21, 0x00


	//----- nvinfo : EIATTR_SPARSE_MMA_MASK
	.align		4
.L_225:
        /*0068*/ 	.byte	0x03, 0x50
        /*006a*/ 	.short	0x0000


	//----- nvinfo : EIATTR_WMMA_USED
	.align		4
        /*006c*/ 	.byte	0x01, 0x2b
	.zero		2


	//----- nvinfo : EIATTR_MAXREG_COUNT
	.align		4
        /*0070*/ 	.byte	0x03, 0x1b
        /*0072*/ 	.short	0x00ff


	//----- nvinfo : EIATTR_MERCURY_ISA_VERSION
	.align		4
        /*0074*/ 	.byte	0x03, 0x5f
        /*0076*/ 	.short	0x0101


	//----- nvinfo : EIATTR_VRC_CTA_INIT_COUNT
	.align		4
        /*0078*/ 	.byte	0x02, 0x4a
	.zero		1
	.zero		1


	//----- nvinfo : EIATTR_EXIT_INSTR_OFFSETS
	.align		4
        /*007c*/ 	.byte	0x04, 0x1c
        /*007e*/ 	.short	(.L_227 - .L_226)


	//   ....[0]....
.L_226:
        /*0080*/ 	.word	0x00000200


	//   ....[1]....
        /*0084*/ 	.word	0x00000e20


	//----- nvinfo : EIATTR_CBANK_PARAM_SIZE
	.align		4
.L_227:
        /*0088*/ 	.byte	0x03, 0x19
        /*008a*/ 	.short	0x0024


	//----- nvinfo : EIATTR_PARAM_CBANK
	.align		4
        /*008c*/ 	.byte	0x04, 0x0a
        /*008e*/ 	.short	(.L_229 - .L_228)
	.align		4
.L_228:
        /*0090*/ 	.word	index@(.nv.constant0._Z26dev_tensorcore_mmult_tiledI6__halfS0_S0_EvPT1_PT_PT0_iii)
        /*0094*/ 	.short	0x0380
        /*0096*/ 	.short	0x0024


	//----- nvinfo : EIATTR_SW_WAR
	.align		4
.L_229:
        /*0098*/ 	.byte	0x04, 0x36
        /*009a*/ 	.short	(.L_231 - .L_230)
.L_230:
        /*009c*/ 	.word	0x00000008
.L_231:


//--------------------- .nv.info._Z26dev_tensorcore_mmult_tiledI6__halfS0_fEvPT1_PT_PT0_iii --------------------------
	.section	.nv.info._Z26dev_tensorcore_mmult_tiledI6__halfS0_fEvPT1_PT_PT0_iii,"",@"SHT_CUDA_INFO"
	.sectionflags	@""
	.align	4


	//----- nvinfo : EIATTR_CUDA_API_VERSION
	.align		4
        /*0000*/ 	.byte	0x04, 0x37
        /*0002*/ 	.short	(.L_233 - .L_232)
.L_232:
        /*0004*/ 	.word	0x00000082


	//----- nvinfo : EIATTR_KPARAM_INFO
	.align		4
.L_233:
        /*0008*/ 	.byte	0x04, 0x17
        /*000a*/ 	.short	(.L_235 - .L_234)
.L_234:
        /*000c*/ 	.word	0x00000000
        /*0010*/ 	.short	0x0005
        /*0012*/ 	.short	0x0020
        /*0014*/ 	.byte	0x00, 0xf0, 0x11, 0x00


	//----- nvinfo : EIATTR_KPARAM_INFO
	.align		4
.L_235:
        /*0018*/ 	.byte	0x04, 0x17
        /*001a*/ 	.short	(.L_237 - .L_236)
.L_236:
        /*001c*/ 	.word	0x00000000
        /*0020*/ 	.short	0x0004
        /*0022*/ 	.short	0x001c
        /*0024*/ 	.byte	0x00, 0xf0, 0x11, 0x00


	//----- nvinfo : EIATTR_KPARAM_INFO
	.align		4
.L_237:
        /*0028*/ 	.byte	0x04, 0x17
        /*002a*/ 	.short	(.L_239 - .L_238)
.L_238:
        /*002c*/ 	.word	0x00000000
        /*0030*/ 	.short	0x0003
        /*0032*/ 	.short	0x0018
        /*0034*/ 	.byte	0x00, 0xf0, 0x11, 0x00


	//----- nvinfo : EIATTR_KPARAM_INFO
	.align		4
.L_239:
        /*0038*/ 	.byte	0x04, 0x17
        /*003a*/ 	.short	(.L_241 - .L_240)
.L_240:
        /*003c*/ 	.word	0x00000000
        /*0040*/ 	.short	0x0002
        /*0042*/ 	.short	0x0010
        /*0044*/ 	.byte	0x00, 0xf5, 0x21, 0x00


	//----- nvinfo : EIATTR_KPARAM_INFO
	.align		4
.L_241:
        /*0048*/ 	.byte	0x04, 0x17
        /*004a*/ 	.short	(.L_243 - .L_242)
.L_242:
        /*004c*/ 	.word	0x00000000
        /*0050*/ 	.short	0x0001
        /*0052*/ 	.short	0x0008
        /*0054*/ 	.byte	0x00, 0xf5, 0x21, 0x00


	//----- nvinfo : EIATTR_KPARAM_INFO
	.align		4
.L_243:
        /*0058*/ 	.byte	0x04, 0x17
        /*005a*/ 	.short	(.L_245 - .L_244)
.L_244:
        /*005c*/ 	.word	0x00000000
        /*0060*/ 	.short	0x0000
        /*0062*/ 	.short	0x0000
        /*0064*/ 	.byte	0x00, 0xf5, 0x21, 0x00


	//----- nvinfo : EIATTR_SPARSE_MMA_MASK
	.align		4
.L_245:
        /*0068*/ 	.byte	0x03, 0x50
        /*006a*/ 	.short	0x0000


	//----- nvinfo : EIATTR_WMMA_USED
	.align		4
        /*006c*/ 	.byte	0x01, 0x2b
	.zero		2


	//----- nvinfo : EIATTR_MAXREG_COUNT
	.align		4
        /*0070*/ 	.byte	0x03, 0x1b
        /*0072*/ 	.short	0x00ff


	//----- nvinfo : EIATTR_MERCURY_ISA_VERSION
	.align		4
        /*0074*/ 	.byte	0x03, 0x5f
        /*0076*/ 	.short	0x0101


	//----- nvinfo : EIATTR_VRC_CTA_INIT_COUNT
	.align		4
        /*0078*/ 	.byte	0x02, 0x4a
	.zero		1
	.zero		1


	//----- nvinfo : EIATTR_EXIT_INSTR_OFFSETS
	.align		4
        /*007c*/ 	.byte	0x04, 0x1c
        /*007e*/ 	.short	(.L_247 - .L_246)


	//   ....[0]....
.L_246:
        /*0080*/ 	.word	0x00000200


	//   ....[1]....
        /*0084*/ 	.word	0x00000e50


	//----- nvinfo : EIATTR_CBANK_PARAM_SIZE
	.align		4
.L_247:
        /*0088*/ 	.byte	0x03, 0x19
        /*008a*/ 	.short	0x0024


	//----- nvinfo : EIATTR_PARAM_CBANK
	.align		4
        /*008c*/ 	.byte	0x04, 0x0a
        /*008e*/ 	.short	(.L_249 - .L_248)
	.align		4
.L_248:
        /*0090*/ 	.word	index@(.nv.constant0._Z26dev_tensorcore_mmult_tiledI6__halfS0_fEvPT1_PT_PT0_iii)
        /*0094*/ 	.short	0x0380
        /*0096*/ 	.short	0x0024


	//----- nvinfo : EIATTR_SW_WAR
	.align		4
.L_249:
        /*0098*/ 	.byte	0x04, 0x36
        /*009a*/ 	.short	(.L_251 - .L_250)
.L_250:
        /*009c*/ 	.word	0x00000008
.L_251:


//--------------------- .nv.info._Z21dev_cpy_strided_arrayI6__halfEvPT_S2_iiiii --------------------------
	.section	.nv.info._Z21dev_cpy_strided_arrayI6__halfEvPT_S2_iiiii,"",@"SHT_CUDA_INFO"
	.sectionflags	@""
	.align	4


	//----- nvinfo : EIATTR_CUDA_API_VERSION
	.align		4
        /*0000*/ 	.byte	0x04, 0x37
        /*0002*/ 	.short	(.L_253 - .L_252)
.L_252:
        /*0004*/ 	.word	0x00000082


	//----- nvinfo : EIATTR_KPARAM_INFO
	.align		4
.L_253:
        /*0008*/ 	.byte	0x04, 0x17
        /*000a*/ 	.short	(.L_255 - .L_254)
.L_254:
        /*000c*/ 	.word	0x00000000
        /*0010*/ 	.short	0x0006
        /*0012*/ 	.short	0x0020
        /*0014*/ 	.byte	0x00, 0xf0, 0x11, 0x00


	//----- nvinfo : EIATTR_KPARAM_INFO
	.align		4
.L_255:
        /*0018*/ 	.byte	0x04, 0x17
        /*001a*/ 	.short	(.L_257 - .L_256)
.L_256:
        /*001c*/ 	.word	0x00000000
        /*0020*/ 	.short	0x0005
        /*0022*/ 	.short	0x001c
        /*0024*/ 	.byte	0x00, 0xf0, 0x11, 0x00


	//----- nvinfo : EIATTR_KPARAM_INFO
	.align		4
.L_257:
        /*0028*/ 	.byte	0x04, 0x17
        /*002a*/ 	.short	(.L_259 - .L_258)
.L_258:
        /*002c*/ 	.word	0x00000000
        /*0030*/ 	.short	0x0004
        /*0032*/ 	.short	0x0018
        /*0034*/ 	.byte	0x00, 0xf0, 0x11, 0x00


	//----- nvinfo : EIATTR_KPARAM_INFO
	.align		4
.L_259:
        /*0038*/ 	.byte	0x04, 0x17
        /*003a*/ 	.short	(.L_261 - .L_260)
.L_260:
        /*003c*/ 	.word	0x00000000
        /*0040*/ 	.short	0x0003
        /*0042*/ 	.short	0x0014
        /*0044*/ 	.byte	0x00, 0xf0, 0x11, 0x00


	//----- nvinfo : EIATTR_KPARAM_INFO
	.align		4
.L_261:
        /*0048*/ 	.byte	0x04, 0x17
        /*004a*/ 	.short	(.L_263 - .L_262)
.L_262:
        /*004c*/ 	.word	0x00000000
        /*0050*/ 	.short	0x0002
        /*0052*/ 	.short	0x0010
        /*0054*/ 	.byte	0x00, 0xf0, 0x11, 0x00


	//----- nvinfo : EIATTR_KPARAM_INFO
	.align		4
.L_263:
        /*0058*/ 	.byte	0x04, 0x17
        /*005a*/ 	.short	(.L_265 - .L_264)
.L_264:
        /*005c*/ 	.word	0x00000000
        /*0060*/ 	.short	0x0001
        /*0062*/ 	.short	0x0008
        /*0064*/ 	.byte	0x00, 0xf5, 0x21, 0x00


	//----- nvinfo : EIATTR_KPARAM_INFO
	.align		4
.L_265:
        /*0068*/ 	.byte	0x04, 0x17
        /*006a*/ 	.short	(.L_267 - .L_266)
.L_266:
        /*006c*/ 	.word	0x00000000
        /*0070*/ 	.short	0x0000
        /*0072*/ 	.short	0x0000
        /*0074*/ 	.byte	0x00, 0xf5, 0x21, 0x00


	//----- nvinfo : EIATTR_SPARSE_MMA_MASK
	.align		4
.L_267:
        /*0078*/ 	.byte	0x03, 0x50
        /*007a*/ 	.short	0x0000


	//----- nvinfo : EIATTR_MAXREG_COUNT
	.align		4
        /*007c*/ 	.byte	0x03, 0x1b
        /*007e*/ 	.short	0x00ff


	//----- nvinfo : EIATTR_MERCURY_ISA_VERSION
	.align		4
        /*0080*/ 	.byte	0x03, 0x5f
        /*0082*/ 	.short	0x0101


	//----- nvinfo : EIATTR_VRC_CTA_INIT_COUNT
	.align		4
        /*0084*/ 	.byte	0x02, 0x4a
	.zero		1
	.zero		1


	//----- nvinfo : EIATTR_EXIT_INSTR_OFFSETS
	.align		4
        /*0088*/ 	.byte	0x04, 0x1c
        /*008a*/ 	.short	(.L_269 - .L_268)


	//   ....[0]....
.L_268:
        /*008c*/ 	.word	0x00000130


	//   ....[1]....
        /*0090*/ 	.word	0x000001f0


	//   ....[2]....
        /*0094*/ 	.word	0x00000220


	//   ....[3]....
        /*0098*/ 	.word	0x00000270


	//   ....[4]....
        /*009c*/ 	.word	0x00000320


	//   ....[5]....
        /*00a0*/ 	.word	0x000003d0


	//----- nvinfo : EIATTR_CRS_STACK_SIZE
	.align		4
.L_269:
        /*00a4*/ 	.byte	0x04, 0x1e
        /*00a6*/ 	.short	(.L_271 - .L_270)
.L_270:
        /*00a8*/ 	.word	0x00000000


	//----- nvinfo : EIATTR_CBANK_PARAM_SIZE
	.align		4
.L_271:
        /*00ac*/ 	.byte	0x03, 0x19
        /*00ae*/ 	.short	0x0024


	//----- nvinfo : EIATTR_PARAM_CBANK
	.align		4
        /*00b0*/ 	.byte	0x04, 0x0a
        /*00b2*/ 	.short	(.L_273 - .L_272)
	.align		4
.L_272:
        /*00b4*/ 	.word	index@(.nv.constant0._Z21dev_cpy_strided_arrayI6__halfEvPT_S2_iiiii)
        /*00b8*/ 	.short	0x0380
        /*00ba*/ 	.short	0x0024


	//----- nvinfo : EIATTR_SW_WAR
	.align		4
.L_273:
        /*00bc*/ 	.byte	0x04, 0x36
        /*00be*/ 	.short	(.L_275 - .L_274)
.L_274:
        /*00c0*/ 	.word	0x00000008
.L_275:


//--------------------- .nv.info._Z22dev_cpy_and_cast_arrayIf6__halfEvPT0_PT_15CopyMatrixParam --------------------------
	.section	.nv.info._Z22dev_cpy_and_cast_arrayIf6__halfEvPT0_PT_15CopyMatrixParam,"",@"SHT_CUDA_INFO"
	.sectionflags	@""
	.align	4


	//----- nvinfo : EIATTR_CUDA_API_VERSION
	.align		4
        /*0000*/ 	.byte	0x04, 0x37
        /*0002*/ 	.short	(.L_277 - .L_276)
.L_276:
        /*0004*/ 	.word	0x00000082


	//----- nvinfo : EIATTR_KPARAM_INFO
	.align		4
.L_277:
        /*0008*/ 	.byte	0x04, 0x17
        /*000a*/ 	.short	(.L_279 - .L_278)
.L_278:
        /*000c*/ 	.word	0x00000000
        /*0010*/ 	.short	0x0002
        /*0012*/ 	.short	0x0010
        /*0014*/ 	.byte	0x00, 0xf0, 0xa1, 0x00


	//----- nvinfo : EIATTR_KPARAM_INFO
	.align		4
.L_279:
        /*0018*/ 	.byte	0x04, 0x17
        /*001a*/ 	.short	(.L_281 - .L_280)
.L_280:
        /*001c*/ 	.word	0x00000000
        /*0020*/ 	.short	0x0001
        /*0022*/ 	.short	0x0008
        /*0024*/ 	.byte	0x00, 0xf5, 0x21, 0x00


	//----- nvinfo : EIATTR_KPARAM_INFO
	.align		4
.L_281:
        /*0028*/ 	.byte	0x04, 0x17
        /*002a*/ 	.short	(.L_283 - .L_282)
.L_282:
        /*002c*/ 	.word	0x00000000
        /*0030*/ 	.short	0x0000
        /*0032*/ 	.short	0x0000
        /*0034*/ 	.byte	0x00, 0xf5, 0x21, 0x00


	//----- nvinfo : EIATTR_SPARSE_MMA_MASK
	.align		4
.L_283:
        /*0038*/ 	.byte	0x03, 0x50
        /*003a*/ 	.short	0x0000


	//----- nvinfo : EIATTR_MAXREG_COUNT
	.align		4
        /*003c*/ 	.byte	0x03, 0x1b
        /*003e*/ 	.short	0x00ff


	//----- nvinfo : EIATTR_MERCURY_ISA_VERSION
	.align		4
        /*0040*/ 	.byte	0x03, 0x5f
        /*0042*/ 	.short	0x0101


	//----- nvinfo : EIATTR_VRC_CTA_INIT_COUNT
	.align		4
        /*0044*/ 	.byte	0x02, 0x4a
	.zero		1
	.zero		1


	//----- nvinfo : EIATTR_EXIT_INSTR_OFFSETS
	.align		4
        /*0048*/ 	.byte	0x04, 0x1c
        /*004a*/ 	.short	(.L_285 - .L_284)


	//   ....[0]....
.L_284:
        /*004c*/ 	.word	0x00000140


	//   ....[1]....
        /*0050*/ 	.word	0x00000200


	//----- nvinfo : EIATTR_CBANK_PARAM_SIZE
	.align		4
.L_285:
        /*0054*/ 	.byte	0x03, 0x19
        /*0056*/ 	.short	0x0038


	//----- nvinfo : EIATTR_PARAM_CBANK
	.align		4
        /*0058*/ 	.byte	0x04, 0x0a
        /*005a*/ 	.short	(.L_287 - .L_286)
	.align		4
.L_286:
        /*005c*/ 	.word	index@(.nv.constant0._Z22dev_cpy_and_cast_arrayIf6__halfEvPT0_PT_15CopyMatrixParam)
        /*0060*/ 	.short	0x0380
        /*0062*/ 	.short	0x0038


	//----- nvinfo : EIATTR_SW_WAR
	.align		4
.L_287:
        /*0064*/ 	.byte	0x04, 0x36
        /*0066*/ 	.short	(.L_289 - .L_288)
.L_288:
        /*0068*/ 	.word	0x00000008
.L_289:


//--------------------- .nv.info._Z21dev_cpy_strided_arrayIfEvPT_S1_iiiii --------------------------
	.section	.nv.info._Z21dev_cpy_strided_arrayIfEvPT_S1_iiiii,"",@"SHT_CUDA_INFO"
	.sectionflags	@""
	.align	4


	//----- nvinfo : EIATTR_CUDA_API_VERSION
	.align		4
        /*0000*/ 	.byte	0x04, 0x37
        /*0002*/ 	.short	(.L_291 - .L_290)
.L_290:
        /*0004*/ 	.word	0x00000082


	//----- nvinfo : EIATTR_KPARAM_INFO
	.align		4
.L_291:
        /*0008*/ 	.byte	0x04, 0x17
        /*000a*/ 	.short	(.L_293 - .L_292)
.L_292:
        /*000c*/ 	.word	0x00000000
        /*0010*/ 	.short	0x0006
        /*0012*/ 	.short	0x0020
        /*0014*/ 	.byte	0x00, 0xf0, 0x11, 0x00


	//----- nvinfo : EIATTR_KPARAM_INFO
	.align		4
.L_293:
        /*0018*/ 	.byte	0x04, 0x17
        /*001a*/ 	.short	(.L_295 - .L_294)
.L_294:
        /*001c*/ 	.word	0x00000000
        /*0020*/ 	.short	0x0005
        /*0022*/ 	.short	0x001c
        /*0024*/ 	.byte	0x00, 0xf0, 0x11, 0x00


	//----- nvinfo : EIATTR_KPARAM_INFO
	.align		4
.L_295:
        /*0028*/ 	.byte	0x04, 0x17
        /*002a*/ 	.short	(.L_297 - .L_296)
.L_296:
        /*002c*/ 	.word	0x00000000
        /*0030*/ 	.short	0x0004
        /*0032*/ 	.short	0x0018
        /*0034*/ 	.byte	0x00, 0xf0, 0x11, 0x00


	//----- nvinfo : EIATTR_KPARAM_INFO
	.align		4
.L_297:
        /*0038*/ 	.byte	0x04, 0x17
        /*003a*/ 	.short	(.L_299 - .L_298)
.L_298:
        /*003c*/ 	.word	0x00000000
        /*0040*/ 	.short	0x0003
        /*0042*/ 	.short	0x0014
        /*0044*/ 	.byte	0x00, 0xf0, 0x11, 0x00


	//----- nvinfo : EIATTR_KPARAM_INFO
	.align		4
.L_299:
        /*0048*/ 	.byte	0x04, 0x17
        /*004a*/ 	.short	(.L_301 - .L_300)
.L_300:
        /*004c*/ 	.word	0x00000000
        /*0050*/ 	.short	0x0002
        /*0052*/ 	.short	0x0010
        /*0054*/ 	.byte	0x00, 0xf0, 0x11, 0x00


	//----- nvinfo : EIATTR_KPARAM_INFO
	.align		4
.L_301:
        /*0058*/ 	.byte	0x04, 0x17
        /*005a*/ 	.short	(.L_303 - .L_302)
.L_302:
        /*005c*/ 	.word	0x00000000
        /*0060*/ 	.short	0x0001
        /*0062*/ 	.short	0x0008
        /*0064*/ 	.byte	0x00, 0xf5, 0x21, 0x00


	//----- nvinfo : EIATTR_KPARAM_INFO
	.align		4
.L_303:
        /*0068*/ 	.byte	0x04, 0x17
        /*006a*/ 	.short	(.L_305 - .L_304)
.L_304:
        /*006c*/ 	.word	0x00000000
        /*0070*/ 	.short	0x0000
        /*0072*/ 	.short	0x0000
        /*0074*/ 	.byte	0x00, 0xf5, 0x21, 0x00


	//----- nvinfo : EIATTR_SPARSE_MMA_MASK
	.align		4
.L_305:
        /*0078*/ 	.byte	0x03, 0x50
        /*007a*/ 	.short	0x0000


	//----- nvinfo : EIATTR_MAXREG_COUNT
	.align		4
        /*007c*/ 	.byte	0x03, 0x1b
        /*007e*/ 	.short	0x00ff


	//----- nvinfo : EIATTR_MERCURY_ISA_VERSION
	.align		4
        /*0080*/ 	.byte	0x03, 0x5f
        /*0082*/ 	.short	0x0101


	//----- nvinfo : EIATTR_VRC_CTA_INIT_COUNT
	.align		4
        /*0084*/ 	.byte	0x02, 0x4a
	.zero		1
	.zero		1


	//----- nvinfo : EIATTR_EXIT_INSTR_OFFSETS
	.align		4
        /*0088*/ 	.byte	0x04, 0x1c
        /*008a*/ 	.short	(.L_307 - .L_306)


	//   ....[0]....
.L_306:
        /*008c*/ 	.word	0x00000130


	//   ....[1]....
        /*0090*/ 	.word	0x000001f0


	//   ....[2]....
        /*0094*/ 	.word	0x00000220


	//   ....[3]....
        /*0098*/ 	.word	0x00000270


	//   ....[4]....
        /*009c*/ 	.word	0x00000320


	//   ....[5]....
        /*00a0*/ 	.word	0x000003d0


	//----- nvinfo : EIATTR_CRS_STACK_SIZE
	.align		4
.L_307:
        /*00a4*/ 	.byte	0x04, 0x1e
        /*00a6*/ 	.short	(.L_309 - .L_308)
.L_308:
        /*00a8*/ 	.word	0x00000000


	//----- nvinfo : EIATTR_CBANK_PARAM_SIZE
	.align		4
.L_309:
        /*00ac*/ 	.byte	0x03, 0x19
        /*00ae*/ 	.short	0x0024


	//----- nvinfo : EIATTR_PARAM_CBANK
	.align		4
        /*00b0*/ 	.byte	0x04, 0x0a
        /*00b2*/ 	.short	(.L_311 - .L_310)
	.align		4
.L_310:
        /*00b4*/ 	.word	index@(.nv.constant0._Z21dev_cpy_strided_arrayIfEvPT_S1_iiiii)
        /*00b8*/ 	.short	0x0380
        /*00ba*/ 	.short	0x0024


	//----- nvinfo : EIATTR_SW_WAR
	.align		4
.L_311:
        /*00bc*/ 	.byte	0x04, 0x36
        /*00be*/ 	.short	(.L_313 - .L_312)
.L_312:
        /*00c0*/ 	.word	0x00000008
.L_313:


//--------------------- .nv.callgraph             --------------------------
	.section	.nv.callgraph,"",@"SHT_CUDA_CALLGRAPH"
	.align	4
	.sectionentsize	8
	.align		4
        /*0000*/ 	.word	0x00000000
	.align		4
        /*0004*/ 	.word	0xffffffff
	.align		4
        /*0008*/ 	.word	0x00000000
	.align		4
        /*000c*/ 	.word	0xfffffffe
	.align		4
        /*0010*/ 	.word	0x00000000
	.align		4
        /*0014*/ 	.word	0xfffffffd
	.align		4
        /*0018*/ 	.word	0x00000000
	.align		4
        /*001c*/ 	.word	0xfffffffc


//--------------------- .text._Z22dev_cpy_and_cast_arrayI6__halffEvPT0_PT_15CopyMatrixParam --------------------------
	.section	.text._Z22dev_cpy_and_cast_arrayI6__halffEvPT0_PT_15CopyMatrixParam,"ax",@progbits
	.align	128
        .global         _Z22dev_cpy_and_cast_arrayI6__halffEvPT0_PT_15CopyMatrixParam
        .type           _Z22dev_cpy_and_cast_arrayI6__halffEvPT0_PT_15CopyMatrixParam,@function
        .size           _Z22dev_cpy_and_cast_arrayI6__halffEvPT0_PT_15CopyMatrixParam,(.L_x_38 - _Z22dev_cpy_and_cast_arrayI6__halffEvPT0_PT_15CopyMatrixParam)
        .other          _Z22dev_cpy_and_cast_arrayI6__halffEvPT0_PT_15CopyMatrixParam,@"STO_CUDA_ENTRY STV_DEFAULT"
_Z22dev_cpy_and_cast_arrayI6__halffEvPT0_PT_15CopyMatrixParam:
.text._Z22dev_cpy_and_cast_arrayI6__halffEvPT0_PT_15CopyMatrixParam:
[----:B------:R-:W-:Y:S01]  /*0000*/  LDC R1, c[0x0][0x37c] ;  /* 0x0000df00ff017b82 */ /* 0x000fe20000000800 */
[----:B------:R-:W0:Y:S07]  /*0010*/  S2R R3, SR_TID.Y ;  /* 0x0000000000037919 */ /* 0x000e2e0000002200 */
[----:B------:R-:W0:Y:S01]  /*0020*/  S2UR UR4, SR_CTAID.Y ;  /* 0x00000000000479c3 */ /* 0x000e220000002600 */
[----:B------:R-:W1:Y:S01]  /*0030*/  LDCU.64 UR6, c[0x0][0x3b0] ;  /* 0x00007600ff0677ac */ /* 0x000e620008000a00 */
[----:B------:R-:W2:Y:S01]  /*0040*/  S2R R5, SR_TID.X ;  /* 0x0000000000057919 */ /* 0x000ea20000002100 */
[----:B------:R-:W3:Y:S05]  /*0050*/  LDCU.128 UR8, c[0x0][0x3a0] ;  /* 0x00007400ff0877ac */ /* 0x000eea0008000c00 */
[----:B------:R-:W0:Y:S01]  /*0060*/  LDC R0, c[0x0][0x364] ;  /* 0x0000d900ff007b82 */ /* 0x000e220000000800 */
[----:B------:R-:W4:Y:S07]  /*0070*/  LDCU.64 UR12, c[0x0][0x390] ;  /* 0x00007200ff0c77ac */ /* 0x000f2e0008000a00 */
[----:B------:R-:W2:Y:S08]  /*0080*/  S2UR UR5, SR_CTAID.X ;  /* 0x00000000000579c3 */ /* 0x000eb00000002500 */
[----:B------:R-:W2:Y:S01]  /*0090*/  LDC R2, c[0x0][0x360] ;  /* 0x0000d800ff027b82 */ /* 0x000ea20000000800 */
[----:B0-----:R-:W-:-:S05]  /*00a0*/  IMAD R0, R0, UR4, R3 ;  /* 0x0000000400007c24 */ /* 0x001fca000f8e0203 */
[C---:B-1----:R-:W-:Y:S02]  /*00b0*/  IADD3 R6, PT, PT, R0.reuse, UR7, RZ ;  /* 0x0000000700067c10 */ /* 0x042fe4000fffe0ff */
[----:B---3--:R-:W-:Y:S02]  /*00c0*/  IADD3 R0, PT, PT, R0, UR8, RZ ;  /* 0x0000000800007c10 */ /* 0x008fe4000fffe0ff */
[----:B----4-:R-:W-:-:S04]  /*00d0*/  ISETP.GE.AND P0, PT, R6, UR12, PT ;  /* 0x0000000c06007c0c */ /* 0x010fc8000bf06270 */
[----:B------:R-:W-:Y:S01]  /*00e0*/  ISETP.GE.OR P0, PT, R0, UR9, P0 ;  /* 0x0000000900007c0c */ /* 0x000fe20008706670 */
[----:B--2---:R-:W-:-:S05]  /*00f0*/  IMAD R2, R2, UR5, R5 ;  /* 0x0000000502027c24 */ /* 0x004fca000f8e0205 */
[C---:B------:R-:W-:Y:S02]  /*0100*/  IADD3 R5, PT, PT, R2.reuse, UR10, RZ ;  /* 0x0000000a02057c10 */ /* 0x040fe4000fffe0ff */
[----:B------:R-:W-:Y:S02]  /*0110*/  IADD3 R7, PT, PT, R2, UR6, RZ ;  /* 0x0000000602077c10 */ /* 0x000fe4000fffe0ff */
[----:B------:R-:W-:-:S04]  /*0120*/  ISETP.GE.OR P0, PT, R5, UR11, P0 ;  /* 0x0000000b05007c0c */ /* 0x000fc80008706670 */
[----:B------:R-:W-:-:S13]  /*0130*/  ISETP.GE.OR P0, PT, R7, UR13, P0 ;  /* 0x0000000d07007c0c */ /* 0x000fda0008706670 */
[----:B------:R-:W-:Y:S05]  /*0140*/  @P0 EXIT ;  /* 0x000000000000094d */ /* 0x000fea0003800000 */
[----:B------:R-:W0:Y:S01]  /*0150*/  LDC.64 R2, c[0x0][0x388] ;  /* 0x0000e200ff027b82 */ /* 0x000e220000000a00 */
[----:B------:R-:W1:Y:S01]  /*0160*/  LDCU UR6, c[0x0][0x39c] ;  /* 0x00007380ff0677ac */ /* 0x000e620008000800 */
[----:B------:R-:W2:Y:S01]  /*0170*/  LDCU.64 UR4, c[0x0][0x358] ;  /* 0x00006b00ff0477ac */ /* 0x000ea20008000a00 */
[----:B-1----:R-:W-:-:S04]  /*0180*/  IMAD R5, R0, UR6, R5 ;  /* 0x0000000600057c24 */ /* 0x002fc8000f8e0205 */
[----:B0-----:R-:W-:Y:S02]  /*0190*/  IMAD.WIDE R2, R5, 0x2, R2 ;  /* 0x0000000205027825 */ /* 0x001fe400078e0202 */
[----:B------:R-:W0:Y:S04]  /*01a0*/  LDC.64 R4, c[0x0][0x380] ;  /* 0x0000e000ff047b82 */ /* 0x000e280000000a00 */
[----:B--2---:R-:W2:Y:S01]  /*01b0*/  LDG.E.U16 R2, desc[UR4][R2.64] ;  /* 0x0000000402027981 */ /* 0x004ea2000c1e1500 */
[----:B------:R-:W-:-:S04]  /*01c0*/  IMAD R7, R6, UR13, R7 ;  /* 0x0000000d06077c24 */ /* 0x000fc8000f8e0207 */
[----:B0-----:R-:W-:-:S04]  /*01d0*/  IMAD.WIDE R4, R7, 0x4, R4 ;  /* 0x0000000407047825 */ /* 0x001fc800078e0204 */
[----:B--2---:R-:W-:-:S05]  /*01e0*/  HADD2.F32 R7, -RZ, R2.H0_H0 ;  /* 0x20000002ff077230 */ /* 0x004fca0000004100 */
[----:B------:R-:W-:Y:S01]  /*01f0*/  STG.E desc[UR4][R4.64], R7 ;  /* 0x0000000704007986 */ /* 0x000fe2000c101904 */
[----:B------:R-:W-:Y:S05]  /*0200*/  EXIT ;  /* 0x000000000000794d */ /* 0x000fea0003800000 */
.L_x_0:
[----:B------:R-:W-:-:S00]  /*0210*/  BRA `(.L_x_0) ;  /* 0xfffffffc00fc7947 */ /* 0x000fc0000383ffff */
[----:B------:R-:W-:-:S00]  /*0220*/  NOP ;  /* 0x0000000000007918 */ /* 0x000fc00000000000 */
        /* <DEDUP_REMOVED lines=13> */
.L_x_38:


//--------------------- .text._Z22dev_cpy_and_cast_arrayIffEvPT0_PT_15CopyMatrixParam --------------------------
	.section	.text._Z22dev_cpy_and_cast_arrayIffEvPT0_PT_15CopyMatrixParam,"ax",@progbits
	.align	128
        .global         _Z22dev_cpy_and_cast_arrayIffEvPT0_PT_15CopyMatrixParam
        .type           _Z22dev_cpy_and_cast_arrayIffEvPT0_PT_15CopyMatrixParam,@function
        .size           _Z22dev_cpy_and_cast_arrayIffEvPT0_PT_15CopyMatrixParam,(.L_x_39 - _Z22dev_cpy_and_cast_arrayIffEvPT0_PT_15CopyMatrixParam)
        .other          _Z22dev_cpy_and_cast_arrayIffEvPT0_PT_15CopyMatrixParam,@"STO_CUDA_ENTRY STV_DEFAULT"
_Z22dev_cpy_and_cast_arrayIffEvPT0_PT_15CopyMatrixParam:
.text._Z22dev_cpy_and_cast_arrayIffEvPT0_PT_15CopyMatrixParam:
        /* <DEDUP_REMOVED lines=27> */
[----:B--2---:R-:W2:Y:S01]  /*01b0*/  LDG.E R3, desc[UR4][R2.64] ;  /* 0x0000000402037981 */ /* 0x004ea2000c1e1900 */
[----:B------:R-:W-:-:S04]  /*01c0*/  IMAD R7, R6, UR13, R7 ;  /* 0x0000000d06077c24 */ /* 0x000fc8000f8e0207 */
[----:B0-----:R-:W-:-:S05]  /*01d0*/  IMAD.WIDE R4, R7, 0x4, R4 ;  /* 0x0000000407047825 */ /* 0x001fca00078e0204 */
[----:B--2---:R-:W-:Y:S01]  /*01e0*/  STG.E desc[UR4][R4.64], R3 ;  /* 0x0000000304007986 */ /* 0x004fe2000c101904 */
[----:B------:R-:W-:Y:S05]  /*01f0*/  EXIT ;  /* 0x000000000000794d */ /* 0x000fea0003800000 */
.L_x_1:
        /* <DEDUP_REMOVED lines=16> */
.L_x_39:


//--------------------- .text._Z26dev_tensorcore_mmult_tiledIaaiEvPT1_PT_PT0_iii --------------------------
	.section	.text._Z26dev_tensorcore_mmult_tiledIaaiEvPT1_PT_PT0_iii,"ax",@progbits
	.align	128
        .global         _Z26dev_tensorcore_mmult_tiledIaaiEvPT1_PT_PT0_iii
        .type           _Z26dev_tensorcore_mmult_tiledIaaiEvPT1_PT_PT0_iii,@function
        .size           _Z26dev_tensorcore_mmult_tiledIaaiEvPT1_PT_PT0_iii,(.L_x_40 - _Z26dev_tensorcore_mmult_tiledIaaiEvPT1_PT_PT0_iii)
        .other          _Z26dev_tensorcore_mmult_tiledIaaiEvPT1_PT_PT0_iii,@"STO_CUDA_ENTRY STV_DEFAULT"
_Z26dev_tensorcore_mmult_tiledIaaiEvPT1_PT_PT0_iii:
.text._Z26dev_tensorcore_mmult_tiledIaaiEvPT1_PT_PT0_iii:
[----:B------:R-:W-:Y:S01]  /*0000*/  LDC R1, c[0x0][0x37c] ;  /* 0x0000df00ff017b82 */ /* 0x000fe20000000800 */
[----:B------:R-:W0:Y:S01]  /*0010*/  S2R R3, SR_TID.X ;  /* 0x0000000000037919 */ /* 0x000e220000002100 */
[----:B------:R-:W1:Y:S06]  /*0020*/  LDCU.64 UR6, c[0x0][0x398] ;  /* 0x00007300ff0677ac */ /* 0x000e6c0008000a00 */
[----:B------:R-:W0:Y:S01]  /*0030*/  LDC R2, c[0x0][0x360] ;  /* 0x0000d800ff027b82 */ /* 0x000e220000000800 */
[----:B------:R-:W2:Y:S01]  /*0040*/  S2R R5, SR_TID.Y ;  /* 0x0000000000057919 */ /* 0x000ea20000002200 */
[----:B------:R-:W3:Y:S06]  /*0050*/  LDCU UR13, c[0x0][0x3a0] ;  /* 0x00007400ff0d77ac */ /* 0x000eec0008000800 */
[----:B------:R-:W0:Y:S08]  /*0060*/  S2UR UR9, SR_CTAID.X ;  /* 0x00000000000979c3 */ /* 0x000e300000002500 */
[----:B------:R-:W2:Y:S01]  /*0070*/  S2UR UR10, SR_CTAID.Y ;  /* 0x00000000000a79c3 */ /* 0x000ea20000002600 */
[----:B-1----:R-:W-:-:S02]  /*0080*/  USHF.R.S32.HI UR5, URZ, 0x1f, UR6 ;  /* 0x0000001fff057899 */ /* 0x002fc40008011406 */
[----:B------:R-:W-:Y:S02]  /*0090*/  ULOP3.LUT UP1, URZ, UR6, 0xf, URZ, 0xc0, !UPT ;  /* 0x0000000f06ff7892 */ /* 0x000fe4000f82c0ff */
[----:B------:R-:W-:Y:S02]  /*00a0*/  USHF.R.S32.HI UR4, URZ, 0x1f, UR7 ;  /* 0x0000001fff047899 */ /* 0x000fe40008011407 */
[----:B------:R-:W-:Y:S01]  /*00b0*/  ULEA.HI UR5, UR5, UR6, URZ, 0x4 ;  /* 0x0000000605057291 */ /* 0x000fe2000f8f20ff */
[----:B------:R-:W2:Y:S01]  /*00c0*/  LDC R0, c[0x0][0x364] ;  /* 0x0000d900ff007b82 */ /* 0x000ea20000000800 */
[----:B------:R-:W-:Y:S02]  /*00d0*/  ULOP3.LUT UP0, URZ, UR7, 0xf, URZ, 0xc0, !UPT ;  /* 0x0000000f07ff7892 */ /* 0x000fe4000f80c0ff */
[----:B------:R-:W-:Y:S02]  /*00e0*/  ULEA.HI UR4, UR4, UR7, URZ, 0x4 ;  /* 0x0000000704047291 */ /* 0x000fe4000f8f20ff */
[----:B------:R-:W-:-:S02]  /*00f0*/  USHF.R.S32.HI UR6, URZ, 0x4, UR5 ;  /* 0x00000004ff067899 */ /* 0x000fc40008011405 */
[----:B------:R-:W-:Y:S01]  /*0100*/  ULEA.HI.SX32 UR5, UR5, 0x1, 0x1c ;  /* 0x0000000105057891 */ /* 0x000fe2000f8fe2ff */
[----:B0-----:R-:W-:Y:S01]  /*0110*/  IMAD R2, R2, UR9, R3 ;  /* 0x0000000902027c24 */ /* 0x001fe2000f8e0203 */
[----:B------:R-:W-:Y:S02]  /*0120*/  USHF.R.S32.HI UR8, URZ, 0x4, UR4 ;  /* 0x00000004ff087899 */ /* 0x000fe40008011404 */
[----:B------:R-:W-:Y:S02]  /*0130*/  @!UP1 UIADD3 UR5, UPT, UPT, UR6, URZ, URZ ;  /* 0x000000ff06059290 */ /* 0x000fe4000fffe0ff */
[----:B------:R-:W-:Y:S01]  /*0140*/  ULEA.HI.SX32 UR4, UR4, 0x1, 0x1c ;  /* 0x0000000104047891 */ /* 0x000fe2000f8fe2ff */
[----:B------:R-:W-:Y:S01]  /*0150*/  SHF.R.U32.HI R2, RZ, 0x5, R2 ;  /* 0x00000005ff027819 */ /* 0x000fe20000011602 */
[----:B------:R-:W-:Y:S02]  /*0160*/  @!UP0 UIADD3 UR4, UPT, UPT, UR8, URZ, URZ ;  /* 0x000000ff08048290 */ /* 0x000fe4000fffe0ff */
[----:B---3--:R-:W-:-:S02]  /*0170*/  USHF.R.S32.HI UR6, URZ, 0x1f, UR13 ;  /* 0x0000001fff067899 */ /* 0x008fc4000801140d */
[----:B------:R-:W-:Y:S02]  /*0180*/  ULOP3.LUT UP0, URZ, UR13, 0xf, URZ, 0xc0, !UPT ;  /* 0x0000000f0dff7892 */ /* 0x000fe4000f80c0ff */
[----:B------:R-:W-:Y:S01]  /*0190*/  ULEA.HI UR6, UR6, UR13, URZ, 0x4 ;  /* 0x0000000d06067291 */ /* 0x000fe2000f8f20ff */
[----:B--2---:R-:W-:-:S05]  /*01a0*/  IMAD R0, R0, UR10, R5 ;  /* 0x0000000a00007c24 */ /* 0x004fca000f8e0205 */
[----:B------:R-:W-:-:S04]  /*01b0*/  ISETP.GE.AND P0, PT, R0, UR5, PT ;  /* 0x0000000500007c0c */ /* 0x000fc8000bf06270 */
[----:B------:R-:W-:Y:S01]  /*01c0*/  ISETP.LT.AND P0, PT, R2, UR4, !P0 ;  /* 0x0000000402007c0c */ /* 0x000fe2000c701270 */
[----:B------:R-:W-:Y:S02]  /*01d0*/  USHF.R.S32.HI UR4, URZ, 0x4, UR6 ;  /* 0x00000004ff047899 */ /* 0x000fe40008011406 */
[----:B------:R-:W-:Y:S02]  /*01e0*/  ULEA.HI.SX32 UR6, UR6, 0x1, 0x1c ;  /* 0x0000000106067891 */ /* 0x000fe4000f8fe2ff */
[----:B------:R-:W-:-:S08]  /*01f0*/  @!UP0 UIADD3 UR6, UPT, UPT, UR4, URZ, URZ ;  /* 0x000000ff04068290 */ /* 0x000fd0000fffe0ff */
[----:B------:R-:W-:Y:S05]  /*0200*/  @!P0 EXIT ;  /* 0x000000000000894d */ /* 0x000fea0003800000 */
[----:B------:R-:W-:Y:S01]  /*0210*/  UISETP.GT.AND UP0, UPT, UR6, URZ, UPT ;  /* 0x000000ff0600728c */ /* 0x000fe2000bf04270 */
[----:B------:R-:W-:Y:S02]  /*0220*/  CS2R R10, SRZ ;  /* 0x00000000000a7805 */ /* 0x000fe4000001ff00 */
[----:B------:R-:W-:Y:S02]  /*0230*/  CS2R R8, SRZ ;  /* 0x0000000000087805 */ /* 0x000fe4000001ff00 */
[----:B------:R-:W-:Y:S02]  /*0240*/  CS2R R14, SRZ ;  /* 0x00000000000e7805 */ /* 0x000fe4000001ff00 */
[----:B------:R-:W-:Y:S01]  /*0250*/  CS2R R12, SRZ ;  /* 0x00000000000c7805 */ /* 0x000fe2000001ff00 */
[----:B------:R-:W0:Y:S01]  /*0260*/  LDCU.64 UR10, c[0x0][0x358] ;  /* 0x00006b00ff0a77ac */ /* 0x000e220008000a00 */
[----:B------:R-:W-:Y:S05]  /*0270*/  BRA.U !UP0, `(.L_x_2) ;  /* 0x0000000d08707547 */ /* 0x000fea000b800000 */
[----:B------:R-:W-:Y:S01]  /*0280*/  UISETP.GE.U32.AND UP1, UPT, UR6, 0x4, UPT ;  /* 0x000000040600788c */ /* 0x000fe2000bf26070 */
[----:B------:R-:W-:Y:S01]  /*0290*/  IMAD R3, R0, UR13, RZ ;  /* 0x0000000d00037c24 */ /* 0x000fe2000f8e02ff */
[----:B------:R-:W-:Y:S01]  /*02a0*/  ULOP3.LUT UR5, UR6, 0x3, URZ, 0xc0, !UPT ;  /* 0x0000000306057892 */ /* 0x000fe2000f8ec0ff */
[----:B------:R-:W-:Y:S02]  /*02b0*/  CS2R R10, SRZ ;  /* 0x00000000000a7805 */ /* 0x000fe4000001ff00 */
[----:B------:R-:W-:Y:S02]  /*02c0*/  CS2R R8, SRZ ;  /* 0x0000000000087805 */ /* 0x000fe4000001ff00 */
[----:B------:R-:W-:Y:S02]  /*02d0*/  CS2R R14, SRZ ;  /* 0x00000000000e7805 */ /* 0x000fe4000001ff00 */
[----:B------:R-:W-:Y:S01]  /*02e0*/  CS2R R12, SRZ ;  /* 0x00000000000c7805 */ /* 0x000fe2000001ff00 */
[----:B------:R-:W-:Y:S01]  /*02f0*/  IMAD.SHL.U32 R3, R3, 0x10, RZ ;  /* 0x0000001003037824 */ /* 0x000fe200078e00ff */
[----:B------:R-:W-:Y:S01]  /*0300*/  USHF.L.U32 UR8, UR7, 0x4, URZ ;  /* 0x0000000407087899 */ /* 0x000fe200080006ff */
[----:B------:R-:W-:Y:S01]  /*0310*/  UMOV UR4, URZ ;  /* 0x000000ff00047c82 */ /* 0x000fe20008000000 */
[----:B------:R-:W-:Y:S01]  /*0320*/  UISETP.NE.AND UP0, UPT, UR5, URZ, UPT ;  /* 0x000000ff0500728c */ /* 0x000fe2000bf05270 */
[----:B------:R-:W-:Y:S10]  /*0330*/  BRA.U !UP1, `(.L_x_3) ;  /* 0x0000000909547547 */ /* 0x000ff4000b800000 */
[----:B------:R-:W1:Y:S01]  /*0340*/  S2R R4, SR_LANEID ;  /* 0x0000000000047919 */ /* 0x000e620000000000 */
[----:B------:R-:W-:Y:S01]  /*0350*/  IMAD.MOV.U32 R5, RZ, RZ, RZ ;  /* 0x000000ffff057224 */ /* 0x000fe200078e00ff */
[----:B------:R-:W-:Y:S01]  /*0360*/  MOV R29, RZ ;  /* 0x000000ff001d7202 */ /* 0x000fe20000000f00 */
[----:B------:R-:W-:Y:S01]  /*0370*/  ULOP3.LUT UR4, UR6, 0x7ffffffc, URZ, 0xc0, !UPT ;  /* 0x7ffffffc06047892 */ /* 0x000fe2000f8ec0ff */
[----:B------:R-:W-:Y:S01]  /*0380*/  IMAD.MOV.U32 R11, RZ, RZ, RZ ;  /* 0x000000ffff0b7224 */ /* 0x000fe200078e00ff */
[----:B------:R-:W2:Y:S01]  /*0390*/  LDCU.64 UR14, c[0x0][0x388] ;  /* 0x00007100ff0e77ac */ /* 0x000ea20008000a00 */
[----:B------:R-:W3:Y:S01]  /*03a0*/  LDCU.64 UR16, c[0x0][0x390] ;  /* 0x00007200ff1077ac */ /* 0x000ee20008000a00 */
[----:B------:R-:W-:Y:S02]  /*03b0*/  USHF.R.S32.HI UR12, URZ, 0x1f, UR8 ;  /* 0x0000001fff0c7899 */ /* 0x000fe40008011408 */
[----:B------:R-:W-:Y:S01]  /*03c0*/  UIADD3 UR9, UPT, UPT, -UR4, URZ, URZ ;  /* 0x000000ff04097290 */ /* 0x000fe2000fffe1ff */
[----:B-1----:R-:W-:Y:S01]  /*03d0*/  IMAD.SHL.U32 R28, R4, 0x4, RZ ;  /* 0x00000004041c7824 */ /* 0x002fe200078e00ff */
[----:B------:R-:W-:-:S04]  /*03e0*/  SHF.R.U32.HI R4, RZ, 0x2, R4 ;  /* 0x00000002ff047819 */ /* 0x000fc80000011604 */
[----:B------:R-:W-:-:S05]  /*03f0*/  LOP3.LUT R28, R28, 0xc, RZ, 0xe2, !PT ;  /* 0x0000000c1c1c7812 */ /* 0x000fca00078ee2ff */
[----:B------:R-:W-:-:S04]  /*0400*/  IMAD.WIDE.U32 R18, R28, UR7, R4 ;  /* 0x000000071c127c25 */ /* 0x000fc8000f8e0004 */
[----:B------:R-:W-:-:S04]  /*0410*/  IMAD.WIDE.U32 R28, R4, UR13, R28 ;  /* 0x0000000d041c7c25 */ /* 0x000fc8000f8e001c */
[----:B--23--:R-:W-:-:S07]  /*0420*/  IMAD.SHL.U32 R4, R2, 0x10, RZ ;  /* 0x0000001002047824 */ /* 0x00cfce00078e00ff */
.L_x_4:
[----:B------:R-:W-:-:S04]  /*0430*/  IADD3 R5, P0, PT, R4, UR16, RZ ;  /* 0x0000001004057c10 */ /* 0x000fc8000ff1e0ff */
[----:B------:R-:W-:Y:S02]  /*0440*/  LEA.HI.X.SX32 R21, R4, UR17, 0x1, P0 ;  /* 0x0000001104157c11 */ /* 0x000fe400080f0eff */
[----:B------:R-:W-:Y:S01]  /*0450*/  IADD3 R36, P0, PT, R18, R5, RZ ;  /* 0x0000000512247210 */ /* 0x000fe20007f1e0ff */
[----:B------:R-:W-:Y:S02]  /*0460*/  IMAD.U32 R27, RZ, RZ, UR7 ;  /* 0x00000007ff1b7e24 */ /* 0x000fe4000f8e00ff */
[----:B------:R-:W-:Y:S02]  /*0470*/  IMAD.U32 R25, RZ, RZ, UR7 ;  /* 0x00000007ff197e24 */ /* 0x000fe4000f8e00ff */
[----:B------:R-:W-:Y:S01]  /*0480*/  IMAD.X R37, R19, 0x1, R21, P0 ;  /* 0x0000000113257824 */ /* 0x000fe200000e0615 */
[----:B------:R-:W-:Y:S01]  /*0490*/  IADD3 R6, P0, PT, R36, UR7, RZ ;  /* 0x0000000724067c10 */ /* 0x000fe2000ff1e0ff */
[----:B------:R-:W-:-:S03]  /*04a0*/  IMAD.WIDE.U32 R26, R27, 0x2, R36 ;  /* 0x000000021b1a7825 */ /* 0x000fc600078e0024 */
[----:B------:R-:W-:Y:S01]  /*04b0*/  IADD3.X R7, PT, PT, RZ, R37, RZ, P0, !PT ;  /* 0x00000025ff077210 */ /* 0x000fe200007fe4ff */
[----:B0-----:R-:W2:Y:S01]  /*04c0*/  LDG.E.U8 R34, desc[UR10][R36.64] ;  /* 0x0000000a24227981 */ /* 0x001ea2000c1e1100 */
[----:B------:R-:W-:-:S03]  /*04d0*/  IMAD.WIDE.U32 R24, R25, 0x3, R36 ;  /* 0x0000000319187825 */ /* 0x000fc600078e0024 */
[----:B------:R-:W2:Y:S04]  /*04e0*/  LDG.E.U8 R17, desc[UR10][R6.64] ;  /* 0x0000000a06117981 */ /* 0x000ea8000c1e1100 */
[----:B------:R-:W3:Y:S04]  /*04f0*/  LDG.E.U8 R32, desc[UR10][R26.64] ;  /* 0x0000000a1a207981 */ /* 0x000ee8000c1e1100 */
[----:B------:R-:W3:Y:S04]  /*0500*/  LDG.E.U8 R31, desc[UR10][R24.64] ;  /* 0x0000000a181f7981 */ /* 0x000ee8000c1e1100 */
[----:B------:R-:W4:Y:S04]  /*0510*/  LDG.E.U8 R33, desc[UR10][R36.64+0x8] ;  /* 0x0000080a24217981 */ /* 0x000f28000c1e1100 */
[----:B------:R0:W4:Y:S04]  /*0520*/  LDG.E.U8 R30, desc[UR10][R6.64+0x8] ;  /* 0x0000080a061e7981 */ /* 0x000128000c1e1100 */
[----:B------:R1:W5:Y:S04]  /*0530*/  LDG.E.U8 R22, desc[UR10][R26.64+0x8] ;  /* 0x0000080a1a167981 */ /* 0x000368000c1e1100 */
[----:B------:R1:W5:Y:S01]  /*0540*/  LDG.E.U8 R23, desc[UR10][R24.64+0x8] ;  /* 0x0000080a18177981 */ /* 0x000362000c1e1100 */
[----:B------:R-:W-:-:S04]  /*0550*/  IADD3 R5, P0, PT, R5, UR8, RZ ;  /* 0x0000000805057c10 */ /* 0x000fc8000ff1e0ff */
[----:B0-----:R-:W-:Y:S02]  /*0560*/  IADD3.X R6, PT, PT, R21, UR12, RZ, P0, !PT ;  /* 0x0000000c15067c10 */ /* 0x001fe400087fe4ff */
[----:B------:R-:W-:Y:S01]  /*0570*/  IADD3 R20, P0, PT, R18, R5, RZ ;  /* 0x0000000512147210 */ /* 0x000fe20007f1e0ff */
[----:B------:R-:W-:-:S04]  /*0580*/  IMAD.U32 R35, RZ, RZ, UR7 ;  /* 0x00000007ff237e24 */ /* 0x000fc8000f8e00ff */
[----:B------:R-:W-:Y:S01]  /*0590*/  IMAD.X R21, R19, 0x1, R6, P0 ;  /* 0x0000000113157824 */ /* 0x000fe200000e0606 */
[----:B------:R-:W-:Y:S01]  /*05a0*/  IADD3 R36, P0, PT, R20, UR7, RZ ;  /* 0x0000000714247c10 */ /* 0x000fe2000ff1e0ff */
[----:B-1----:R-:W-:Y:S02]  /*05b0*/  IMAD.U32 R27, RZ, RZ, UR7 ;  /* 0x00000007ff1b7e24 */ /* 0x002fe4000f8e00ff */
[--C-:B------:R-:W-:Y:S01]  /*05c0*/  IMAD.WIDE.U32 R24, R35, 0x2, R20.reuse ;  /* 0x0000000223187825 */ /* 0x100fe200078e0014 */
[----:B------:R-:W-:Y:S02]  /*05d0*/  IADD3.X R37, PT, PT, RZ, R21, RZ, P0, !PT ;  /* 0x00000015ff257210 */ /* 0x000fe400007fe4ff */
[----:B------:R-:W-:Y:S01]  /*05e0*/  IADD3 R35, P0, PT, R3, UR14, RZ ;  /* 0x0000000e03237c10 */ /* 0x000fe2000ff1e0ff */
[----:B------:R-:W-:Y:S02]  /*05f0*/  IMAD.WIDE.U32 R26, R27, 0x3, R20 ;  /* 0x000000031b1a7825 */ /* 0x000fe400078e0014 */
[----:B------:R-:W5:Y:S04]  /*0600*/  LDG.E.U8 R7, desc[UR10][R36.64] ;  /* 0x0000000a24077981 */ /* 0x000f68000c1e1100 */
[----:B------:R-:W5:Y:S01]  /*0610*/  LDG.E.U8 R16, desc[UR10][R36.64+0x8] ;  /* 0x0000080a24107981 */ /* 0x000f62000c1e1100 */
[----:B--2---:R-:W-:-:S03]  /*0620*/  IMAD R34, R17, 0x100, R34 ;  /* 0x0000010011227824 */ /* 0x004fc600078e0222 */
[----:B------:R-:W2:Y:S01]  /*0630*/  LDG.E.U8 R17, desc[UR10][R20.64] ;  /* 0x0000000a14117981 */ /* 0x000ea2000c1e1100 */
[----:B---3--:R-:W-:-:S03]  /*0640*/  LEA R31, R31, R32, 0x8 ;  /* 0x000000201f1f7211 */ /* 0x008fc600078e40ff */
[----:B------:R-:W3:Y:S01]  /*0650*/  LDG.E.U8 R20, desc[UR10][R20.64+0x8] ;  /* 0x0000080a14147981 */ /* 0x000ee2000c1e1100 */
[----:B----4-:R-:W-:Y:S01]  /*0660*/  IMAD R33, R30, 0x100, R33 ;  /* 0x000001001e217824 */ /* 0x010fe200078e0221 */
[----:B------:R-:W-:Y:S02]  /*0670*/  PRMT R30, R34, 0x5410, R31 ;  /* 0x00005410221e7816 */ /* 0x000fe4000000001f */
[----:B------:R-:W-:Y:S02]  /*0680*/  IADD3 R34, P1, PT, R28, R35, RZ ;  /* 0x000000231c227210 */ /* 0x000fe40007f3e0ff */
[----:B------:R-:W-:Y:S01]  /*0690*/  LEA.HI.X.SX32 R31, R3, UR15, 0x1, P0 ;  /* 0x0000000f031f7c11 */ /* 0x000fe200080f0eff */
[----:B------:R-:W4:Y:S01]  /*06a0*/  LDG.E.U8 R21, desc[UR10][R24.64] ;  /* 0x0000000a18157981 */ /* 0x000f22000c1e1100 */
[----:B-----5:R-:W-:Y:S01]  /*06b0*/  IMAD R22, R23, 0x100, R22 ;  /* 0x0000010017167824 */ /* 0x020fe200078e0216 */
[----:B------:R-:W-:Y:S02]  /*06c0*/  MOV R23, UR13 ;  /* 0x0000000d00177c02 */ /* 0x000fe40008000f00 */
[----:B------:R-:W-:Y:S01]  /*06d0*/  IMAD.X R35, R29, 0x1, R31, P1 ;  /* 0x000000011d237824 */ /* 0x000fe200008e061f */
[----:B------:R-:W5:Y:S04]  /*06e0*/  LDG.E.U8 R24, desc[UR10][R24.64+0x8] ;  /* 0x0000080a18187981 */ /* 0x000f68000c1e1100 */
[----:B------:R-:W4:Y:S04]  /*06f0*/  LDG.E.U8 R25, desc[UR10][R26.64] ;  /* 0x0000000a1a197981 */ /* 0x000f28000c1e1100 */
[----:B------:R0:W5:Y:S02]  /*0700*/  LDG.E.U8 R26, desc[UR10][R26.64+0x8] ;  /* 0x0000080a1a1a7981 */ /* 0x000164000c1e1100 */
[----:B0-----:R-:W-:Y:S01]  /*0710*/  PRMT R27, R33, 0x5410, R22 ;  /* 0x00005410211b7816 */ /* 0x001fe20000000016 */
[----:B------:R-:W-:-:S06]  /*0720*/  IMAD.WIDE.U32 R22, R23, 0x8, R34 ;  /* 0x0000000817167825 */ /* 0x000fcc00078e0022 */
[----:B------:R-:W2:Y:S04]  /*0730*/  LDG.E R23, desc[UR10][R22.64] ;  /* 0x0000000a16177981 */ /* 0x000ea8000c1e1900 */
[----:B------:R-:W2:Y:S02]  /*0740*/  LDG.E R22, desc[UR10][R34.64] ;  /* 0x0000000a22167981 */ /* 0x000ea4000c1e1900 */
[C---:B--2---:R-:W-:Y:S08]  /*0750*/  IMMA.16816.S8.S8 R12, R22.reuse.ROW, R30.COL, R12 ;  /* 0x0000001e160c7237 */ /* 0x044ff0000040540c */
[----:B------:R-:W-:Y:S01]  /*0760*/  IMMA.16816.S8.S8 R8, R22.ROW, R27.COL, R8 ;  /* 0x0000001b16087237 */ /* 0x000fe20000405408 */
[----:B------:R-:W-:Y:S01]  /*0770*/  IADD3 R22, P0, PT, R34, 0x10, RZ ;  /* 0x0000001022167810 */ /* 0x000fe20007f1e0ff */
[----:B------:R-:W-:-:S04]  /*0780*/  IMAD.U32 R27, RZ, RZ, UR13 ;  /* 0x0000000dff1b7e24 */ /* 0x000fc8000f8e00ff */
[----:B------:R-:W-:Y:S02]  /*0790*/  IMAD.X R23, RZ, RZ, R35, P0 ;  /* 0x000000ffff177224 */ /* 0x000fe400000e0623 */
[----:B------:R-:W-:-:S06]  /*07a0*/  IMAD.WIDE.U32 R22, R27, 0x8, R22 ;  /* 0x000000081b167825 */ /* 0x000fcc00078e0016 */
[----:B------:R-:W2:Y:S04]  /*07b0*/  LDG.E R23, desc[UR10][R22.64] ;  /* 0x0000000a16177981 */ /* 0x000ea8000c1e1900 */
[----:B------:R-:W2:Y:S01]  /*07c0*/  LDG.E R22, desc[UR10][R34.64+0x10] ;  /* 0x0000100a22167981 */ /* 0x000ea2000c1e1900 */
[----:B------:R-:W-:Y:S01]  /*07d0*/  IADD3 R5, P0, PT, R5, UR8, RZ ;  /* 0x0000000805057c10 */ /* 0x000fe2000ff1e0ff */
[----:B------:R-:W-:Y:S01]  /*07e0*/  IMAD R7, R7, 0x100, R17 ;  /* 0x0000010007077824 */ /* 0x000fe200078e0211 */
[----:B----4-:R-:W-:Y:S01]  /*07f0*/  LEA R30, R25, R21, 0x8 ;  /* 0x00000015191e7211 */ /* 0x010fe200078e40ff */
[----:B---3--:R-:W-:Y:S01]  /*0800*/  IMAD R20, R16, 0x100, R20 ;  /* 0x0000010010147824 */ /* 0x008fe200078e0214 */
[----:B------:R-:W-:Y:S01]  /*0810*/  IADD3.X R6, PT, PT, R6, UR12, RZ, P0, !PT ;  /* 0x0000000c06067c10 */ /* 0x000fe200087fe4ff */
[----:B-----5:R-:W-:Y:S01]  /*0820*/  IMAD R21, R26, 0x100, R24 ;  /* 0x000001001a157824 */ /* 0x020fe200078e0218 */
[----:B------:R-:W-:-:S02]  /*0830*/  IADD3 R16, P0, PT, R18, R5, RZ ;  /* 0x0000000512107210 */ /* 0x000fc40007f1e0ff */
[----:B------:R-:W-:Y:S02]  /*0840*/  PRMT R7, R7, 0x5410, R30 ;  /* 0x0000541007077816 */ /* 0x000fe4000000001e */
[----:B------:R-:W-:Y:S01]  /*0850*/  IADD3.X R17, PT, PT, R19, R6, RZ, P0, !PT ;  /* 0x0000000613117210 */ /* 0x000fe200007fe4ff */
[----:B------:R-:W-:Y:S01]  /*0860*/  IMAD.U32 R25, RZ, RZ, UR7 ;  /* 0x00000007ff197e24 */ /* 0x000fe2000f8e00ff */
[----:B------:R-:W-:Y:S01]  /*0870*/  IADD3 R30, P0, PT, R16, UR7, RZ ;  /* 0x00000007101e7c10 */ /* 0x000fe2000ff1e0ff */
[----:B------:R-:W-:Y:S01]  /*0880*/  IMAD.U32 R33, RZ, RZ, UR7 ;  /* 0x00000007ff217e24 */ /* 0x000fe2000f8e00ff */
[----:B------:R-:W-:Y:S01]  /*0890*/  PRMT R20, R20, 0x5410, R21 ;  /* 0x0000541014147816 */ /* 0x000fe20000000015 */
[--C-:B------:R-:W-:Y:S01]  /*08a0*/  IMAD.WIDE.U32 R24, R25, 0x2, R16.reuse ;  /* 0x0000000219187825 */ /* 0x100fe200078e0010 */
[----:B------:R-:W-:Y:S01]  /*08b0*/  IADD3.X R31, PT, PT, RZ, R17, RZ, P0, !PT ;  /* 0x00000011ff1f7210 */ /* 0x000fe200007fe4ff */
[----:B------:R-:W3:Y:S02]  /*08c0*/  LDG.E.U8 R27, desc[UR10][R16.64+0x8] ;  /* 0x0000080a101b7981 */ /* 0x000ee4000c1e1100 */
[----:B------:R-:W-:-:S02]  /*08d0*/  IMAD.WIDE.U32 R32, R33, 0x3, R16 ;  /* 0x0000000321207825 */ /* 0x000fc400078e0010 */
[----:B------:R-:W4:Y:S01]  /*08e0*/  LDG.E.U8 R21, desc[UR10][R24.64] ;  /* 0x0000000a18157981 */ /* 0x000f22000c1e1100 */
[C---:B--2---:R-:W-:Y:S03]  /*08f0*/  IMMA.16816.S8.S8 R12, R22.reuse.ROW, R7.COL, R12 ;  /* 0x00000007160c7237 */ /* 0x044fe6000040540c */
[----:B------:R0:W2:Y:S05]  /*0900*/  LDG.E.U8 R7, desc[UR10][R16.64] ;  /* 0x0000000a10077981 */ /* 0x0000aa000c1e1100 */
[----:B------:R-:W-:Y:S01]  /*0910*/  IMMA.16816.S8.S8 R8, R22.ROW, R20.COL, R8 ;  /* 0x0000001416087237 */ /* 0x000fe20000405408 */
[----:B------:R-:W2:Y:S04]  /*0920*/  LDG.E.U8 R20, desc[UR10][R30.64] ;  /* 0x0000000a1e147981 */ /* 0x000ea8000c1e1100 */
[----:B------:R-:W4:Y:S01]  /*0930*/  LDG.E.U8 R22, desc[UR10][R32.64] ;  /* 0x0000000a20167981 */ /* 0x000f22000c1e1100 */
[----:B------:R-:W-:-:S04]  /*0940*/  IADD3 R5, P0, PT, R5, UR8, RZ ;  /* 0x0000000805057c10 */ /* 0x000fc8000ff1e0ff */
[----:B0-----:R-:W-:Y:S01]  /*0950*/  IADD3 R16, P1, PT, R18, R5, RZ ;  /* 0x0000000512107210 */ /* 0x001fe20007f3e0ff */
[----:B------:R-:W3:Y:S03]  /*0960*/  LDG.E.U8 R30, desc[UR10][R30.64+0x8] ;  /* 0x0000080a1e1e7981 */ /* 0x000ee6000c1e1100 */
[----:B------:R-:W-:Y:S01]  /*0970*/  IADD3.X R17, PT, PT, R19, UR12, R6, P1, P0 ;  /* 0x0000000c13117c10 */ /* 0x000fe20008fe0406 */
[----:B------:R-:W5:Y:S04]  /*0980*/  LDG.E.U8 R32, desc[UR10][R32.64+0x8] ;  /* 0x0000080a20207981 */ /* 0x000f68000c1e1100 */
[----:B------:R0:W5:Y:S02]  /*0990*/  LDG.E.U8 R31, desc[UR10][R24.64+0x8] ;  /* 0x0000080a181f7981 */ /* 0x000164000c1e1100 */
[----:B0-----:R-:W-:-:S05]  /*09a0*/  IADD3 R24, P0, PT, R16, UR7, RZ ;  /* 0x0000000710187c10 */ /* 0x001fca000ff1e0ff */
[----:B------:R-:W-:Y:S01]  /*09b0*/  IMAD.X R25, RZ, RZ, R17, P0 ;  /* 0x000000ffff197224 */ /* 0x000fe200000e0611 */
[----:B------:R-:W-:Y:S01]  /*09c0*/  IADD3 R6, P0, PT, R34, 0x20, RZ ;  /* 0x0000002022067810 */ /* 0x000fe20007f1e0ff */
[----:B------:R-:W-:-:S03]  /*09d0*/  IMAD.U32 R23, RZ, RZ, UR13 ;  /* 0x0000000dff177e24 */ /* 0x000fc6000f8e00ff */
[----:B------:R-:W3:Y:S01]  /*09e0*/  LDG.E.U8 R5, desc[UR10][R24.64+0x8] ;  /* 0x0000080a18057981 */ /* 0x000ee2000c1e1100 */
[----:B------:R-:W-:-:S04]  /*09f0*/  IMAD.U32 R37, RZ, RZ, UR7 ;  /* 0x00000007ff257e24 */ /* 0x000fc8000f8e00ff */
[----:B------:R-:W-:-:S04]  /*0a00*/  IMAD.WIDE.U32 R36, R37, 0x2, R16 ;  /* 0x0000000225247825 */ /* 0x000fc800078e0010 */
[----:B--2---:R-:W-:Y:S01]  /*0a10*/  IMAD R7, R20, 0x100, R7 ;  /* 0x0000010014077824 */ /* 0x004fe200078e0207 */
[----:B----4-:R-:W-:Y:S02]  /*0a20*/  LEA R22, R22, R21, 0x8 ;  /* 0x0000001516167211 */ /* 0x010fe400078e40ff */
[----:B------:R0:W2:Y:S02]  /*0a30*/  LDG.E.U8 R21, desc[UR10][R24.64] ;  /* 0x0000000a18157981 */ /* 0x0000a4000c1e1100 */
[----:B------:R-:W-:Y:S01]  /*0a40*/  PRMT R33, R7, 0x5410, R22 ;  /* 0x0000541007217816 */ /* 0x000fe20000000016 */
[----:B------:R-:W-:Y:S01]  /*0a50*/  IMAD.X R7, RZ, RZ, R35, P0 ;  /* 0x000000ffff077224 */ /* 0x000fe200000e0623 */
[----:B------:R-:W4:Y:S01]  /*0a60*/  LDG.E R22, desc[UR10][R34.64+0x20] ;  /* 0x0000200a22167981 */ /* 0x000f22000c1e1900 */
[----:B0-----:R-:W-:Y:S01]  /*0a70*/  IADD3 R24, P0, PT, R34, 0x30, RZ ;  /* 0x0000003022187810 */ /* 0x001fe20007f1e0ff */
[----:B------:R-:W-:-:S03]  /*0a80*/  IMAD.WIDE.U32 R6, R23, 0x8, R6 ;  /* 0x0000000817067825 */ /* 0x000fc600078e0006 */
[----:B------:R-:W-:Y:S01]  /*0a90*/  IADD3.X R25, PT, PT, RZ, R35, RZ, P0, !PT ;  /* 0x00000023ff197210 */ /* 0x000fe200007fe4ff */
[----:B------:R-:W-:Y:S02]  /*0aa0*/  IMAD.U32 R20, RZ, RZ, UR7 ;  /* 0x00000007ff147e24 */ /* 0x000fe4000f8e00ff */
[----:B------:R-:W-:Y:S02]  /*0ab0*/  IMAD.WIDE.U32 R24, R23, 0x8, R24 ;  /* 0x0000000817187825 */ /* 0x000fe400078e0018 */
[----:B------:R-:W4:Y:S04]  /*0ac0*/  LDG.E R23, desc[UR10][R6.64] ;  /* 0x0000000a06177981 */ /* 0x000f28000c1e1900 */
[----:B------:R0:W2:Y:S04]  /*0ad0*/  LDG.E R6, desc[UR10][R34.64+0x30] ;  /* 0x0000300a22067981 */ /* 0x0000a8000c1e1900 */
[----:B------:R-:W2:Y:S01]  /*0ae0*/  LDG.E R7, desc[UR10][R24.64] ;  /* 0x0000000a18077981 */ /* 0x000ea2000c1e1900 */
[----:B0-----:R-:W-:-:S03]  /*0af0*/  IMAD.WIDE.U32 R34, R20, 0x3, R16 ;  /* 0x0000000314227825 */ /* 0x001fc600078e0010 */
[----:B------:R-:W2:Y:S04]  /*0b00*/  LDG.E.U8 R24, desc[UR10][R16.64] ;  /* 0x0000000a10187981 */ /* 0x000ea8000c1e1100 */
[----:B------:R-:W2:Y:S04]  /*0b10*/  LDG.E.U8 R25, desc[UR10][R36.64] ;  /* 0x0000000a24197981 */ /* 0x000ea8000c1e1100 */
[----:B------:R-:W2:Y:S04]  /*0b20*/  LDG.E.U8 R26, desc[UR10][R34.64] ;  /* 0x0000000a221a7981 */ /* 0x000ea8000c1e1100 */
[----:B------:R-:W2:Y:S04]  /*0b30*/  LDG.E.U8 R16, desc[UR10][R16.64+0x8] ;  /* 0x0000080a10107981 */ /* 0x000ea8000c1e1100 */
[----:B------:R-:W2:Y:S04]  /*0b40*/  LDG.E.U8 R20, desc[UR10][R34.64+0x8] ;  /* 0x0000080a22147981 */ /* 0x000ea8000c1e1100 */
[----:B------:R-:W2:Y:S01]  /*0b50*/  LDG.E.U8 R17, desc[UR10][R36.64+0x8] ;  /* 0x0000080a24117981 */ /* 0x000ea2000c1e1100 */
[----:B-----5:R-:W-:Y:S01]  /*0b60*/  IMAD R32, R32, 0x100, R31 ;  /* 0x0000010020207824 */ /* 0x020fe200078e021f */
[----:B---3--:R-:W-:-:S04]  /*0b70*/  LEA R27, R30, R27, 0x8 ;  /* 0x0000001b1e1b7211 */ /* 0x008fc800078e40ff */
[----:B------:R-:W-:Y:S01]  /*0b80*/  PRMT R27, R27, 0x5410, R32 ;  /* 0x000054101b1b7816 */ /* 0x000fe20000000020 */
[----:B------:R-:W-:-:S04]  /*0b90*/  UIADD3 UR9, UPT, UPT, UR9, 0x4, URZ ;  /* 0x0000000409097890 */ /* 0x000fc8000fffe0ff */
[----:B------:R-:W-:Y:S01]  /*0ba0*/  UISETP.NE.AND UP1, UPT, UR9, URZ, UPT ;  /* 0x000000ff0900728c */ /* 0x000fe2000bf25270 */
[----:B------:R-:W-:Y:S01]  /*0bb0*/  VIADD R3, R3, 0x40 ;  /* 0x0000004003037836 */ /* 0x000fe20000000000 */
[C---:B----4-:R-:W-:Y:S08]  /*0bc0*/  IMMA.16816.S8.S8 R12, R22.reuse.ROW, R33.COL, R12 ;  /* 0x00000021160c7237 */ /* 0x050ff0000040540c */
[----:B------:R-:W-:Y:S01]  /*0bd0*/  IMMA.16816.S8.S8 R8, R22.ROW, R27.COL, R8 ;  /* 0x0000001b16087237 */ /* 0x000fe20000405408 */
[----:B--2---:R-:W-:Y:S01]  /*0be0*/  IMAD R21, R21, 0x100, R24 ;  /* 0x0000010015157824 */ /* 0x004fe200078e0218 */
[----:B------:R-:W-:Y:S01]  /*0bf0*/  LEA R26, R26, R25, 0x8 ;  /* 0x000000191a1a7211 */ /* 0x000fe200078e40ff */
[----:B------:R-:W-:-:S03]  /*0c00*/  IMAD R5, R5, 0x100, R16 ;  /* 0x0000010005057824 */ /* 0x000fc600078e0210 */
[----:B------:R-:W-:Y:S01]  /*0c10*/  PRMT R21, R21, 0x5410, R26 ;  /* 0x0000541015157816 */ /* 0x000fe2000000001a */
[----:B------:R-:W-:-:S06]  /*0c20*/  IMAD R20, R20, 0x100, R17 ;  /* 0x0000010014147824 */ /* 0x000fcc00078e0211 */
[----:B------:R-:W-:Y:S01]  /*0c30*/  IMMA.16816.S8.S8 R12, R6.ROW, R21.COL, R12 ;  /* 0x00000015060c7237 */ /* 0x000fe2000040540c */
[----:B------:R-:W-:-:S07]  /*0c40*/  PRMT R5, R5, 0x5410, R20 ;  /* 0x0000541005057816 */ /* 0x000fce0000000014 */
[----:B------:R-:W-:Y:S01]  /*0c50*/  IMMA.16816.S8.S8 R8, R6.ROW, R5.COL, R8 ;  /* 0x0000000506087237 */ /* 0x000fe20000405408 */
[----:B------:R-:W-:-:S05]  /*0c60*/  MOV R5, UR7 ;  /* 0x0000000700057c02 */ /* 0x000fca0008000f00 */
[----:B------:R-:W-:Y:S01]  /*0c70*/  IMAD R4, R5, 0x40, R4 ;  /* 0x0000004005047824 */ /* 0x000fe200078e0204 */
[----:B------:R-:W-:-:S13]  /*0c80*/  BRA.U UP1, `(.L_x_4) ;  /* 0xfffffff501e87547 */ /* 0x000fda000b83ffff */
.L_x_3:
[----:B------:R-:W-:Y:S05]  /*0c90*/  BRA.U !UP0, `(.L_x_2) ;  /* 0x0000000108e87547 */ /* 0x000fea000b800000 */
[----:B------:R-:W1:Y:S01]  /*0ca0*/  S2R R16, SR_LANEID ;  /* 0x0000000000107919 */ /* 0x000e620000000000 */
[----:B------:R-:W-:Y:S01]  /*0cb0*/  IMAD R3, R0, UR13, RZ ;  /* 0x0000000d00037c24 */ /* 0x000fe2000f8e02ff */
[----:B------:R-:W-:Y:S01]  /*0cc0*/  MOV R5, UR4 ;  /* 0x0000000400057c02 */ /* 0x000fe20008000f00 */
[----:B------:R-:W-:Y:S01]  /*0cd0*/  IMAD.MOV.U32 R17, RZ, RZ, RZ ;  /* 0x000000ffff117224 */ /* 0x000fe200078e00ff */
[----:B------:R-:W-:Y:S01]  /*0ce0*/  MOV R4, UR4 ;  /* 0x0000000400047c02 */ /* 0x000fe20008000f00 */
[----:B------:R-:W-:Y:S01]  /*0cf0*/  IMAD.SHL.U32 R3, R3, 0x10, RZ ;  /* 0x0000001003037824 */ /* 0x000fe200078e00ff */
[----:B------:R-:W-:Y:S01]  /*0d00*/  MOV R7, RZ ;  /* 0x000000ff00077202 */ /* 0x000fe20000000f00 */
[----:B------:R-:W-:Y:S01]  /*0d10*/  IMAD R30, R5, UR7, R2 ;  /* 0x00000007051e7c24 */ /* 0x000fe2000f8e0202 */
[----:B------:R-:W2:Y:S01]  /*0d20*/  LDCU.64 UR14, c[0x0][0x388] ;  /* 0x00007100ff0e77ac */ /* 0x000ea20008000a00 */
[----:B------:R-:W-:Y:S02]  /*0d30*/  IMAD R3, R4, 0x10, R3 ;  /* 0x0000001004037824 */ /* 0x000fe400078e0203 */
[----:B------:R-:W-:Y:S01]  /*0d40*/  IMAD.SHL.U32 R30, R30, 0x10, RZ ;  /* 0x000000101e1e7824 */ /* 0x000fe200078e00ff */
[----:B------:R-:W3:Y:S01]  /*0d50*/  LDCU.64 UR16, c[0x0][0x390] ;  /* 0x00007200ff1077ac */ /* 0x000ee20008000a00 */
[----:B------:R-:W-:Y:S01]  /*0d60*/  UIADD3 UR4, UPT, UPT, -UR5, URZ, URZ ;  /* 0x000000ff05047290 */ /* 0x000fe2000fffe1ff */
[----:B-1----:R-:W-:Y:S01]  /*0d70*/  IMAD.SHL.U32 R6, R16, 0x4, RZ ;  /* 0x0000000410067824 */ /* 0x002fe200078e00ff */
[----:B------:R-:W-:-:S04]  /*0d80*/  SHF.R.U32.HI R16, RZ, 0x2, R16 ;  /* 0x00000002ff107819 */ /* 0x000fc80000011610 */
[----:B------:R-:W-:-:S05]  /*0d90*/  LOP3.LUT R6, R6, 0xc, RZ, 0xe2, !PT ;  /* 0x0000000c06067812 */ /* 0x000fca00078ee2ff */
[----:B------:R-:W-:-:S04]  /*0da0*/  IMAD.WIDE.U32 R4, R6, UR7, R16 ;  /* 0x0000000706047c25 */ /* 0x000fc8000f8e0010 */
[----:B--23--:R-:W-:-:S07]  /*0db0*/  IMAD.WIDE.U32 R6, R16, UR13, R6 ;  /* 0x0000000d10067c25 */ /* 0x00cfce000f8e0006 */
.L_x_5:
[----:B------:R-:W-:Y:S01]  /*0dc0*/  IADD3 R27, P2, PT, R30, UR16, RZ ;  /* 0x000000101e1b7c10 */ /* 0x000fe2000ff5e0ff */
[----:B------:R-:W-:Y:S01]  /*0dd0*/  IMAD.U32 R29, RZ, RZ, UR7 ;  /* 0x00000007ff1d7e24 */ /* 0x000fe2000f8e00ff */
[C---:B------:R-:W-:Y:S02]  /*0de0*/  IADD3 R23, P0, PT, R3.reuse, UR14, RZ ;  /* 0x0000000e03177c10 */ /* 0x040fe4000ff1e0ff */
[----:B------:R-:W-:Y:S02]  /*0df0*/  IADD3 R26, P1, PT, R4, R27, RZ ;  /* 0x0000001b041a7210 */ /* 0x000fe40007f3e0ff */
[----:B------:R-:W-:Y:S02]  /*0e00*/  LEA.HI.X.SX32 R17, R30, UR17, 0x1, P2 ;  /* 0x000000111e117c11 */ /* 0x000fe400090f0eff */
[----:B------:R-:W-:Y:S02]  /*0e10*/  IADD3 R22, P2, PT, R6, R23, RZ ;  /* 0x0000001706167210 */ /* 0x000fe40007f5e0ff */
[----:B------:R-:W-:-:S02]  /*0e20*/  LEA.HI.X.SX32 R19, R3, UR15, 0x1, P0 ;  /* 0x0000000f03137c11 */ /* 0x000fc400080f0eff */
[----:B------:R-:W-:Y:S01]  /*0e30*/  IADD3.X R27, PT, PT, R5, R17, RZ, P1, !PT ;  /* 0x00000011051b7210 */ /* 0x000fe20000ffe4ff */
[----:B------:R-:W-:Y:S01]  /*0e40*/  IMAD.U32 R17, RZ, RZ, UR7 ;  /* 0x00000007ff117e24 */ /* 0x000fe2000f8e00ff */
[----:B------:R-:W-:Y:S01]  /*0e50*/  IADD3 R24, P0, PT, R26, UR7, RZ ;  /* 0x000000071a187c10 */ /* 0x000fe2000ff1e0ff */
[----:B------:R-:W-:Y:S01]  /*0e60*/  IMAD.X R23, R7, 0x1, R19, P2 ;  /* 0x0000000107177824 */ /* 0x000fe200010e0613 */
[----:B------:R-:W-:Y:S01]  /*0e70*/  MOV R21, UR13 ;  /* 0x0000000d00157c02 */ /* 0x000fe20008000f00 */
[--C-:B------:R-:W-:Y:S01]  /*0e80*/  IMAD.WIDE.U32 R16, R17, 0x3, R26.reuse ;  /* 0x0000000311107825 */ /* 0x100fe200078e001a */
[----:B0-----:R-:W2:Y:S03]  /*0e90*/  LDG.E.U8 R34, desc[UR10][R26.64] ;  /* 0x0000000a1a227981 */ /* 0x001ea6000c1e1100 */
[--C-:B------:R-:W-:Y:S01]  /*0ea0*/  IMAD.X R25, RZ, RZ, R27.reuse, P0 ;  /* 0x000000ffff197224 */ /* 0x100fe200000e061b */
[----:B------:R-:W3:Y:S01]  /*0eb0*/  LDG.E.U8 R32, desc[UR10][R16.64] ;  /* 0x0000000a10207981 */ /* 0x000ee2000c1e1100 */
[----:B------:R-:W-:-:S03]  /*0ec0*/  IMAD.WIDE.U32 R18, R29, 0x2, R26 ;  /* 0x000000021d127825 */ /* 0x000fc600078e001a */
[----:B------:R-:W2:Y:S04]  /*0ed0*/  LDG.E.U8 R33, desc[UR10][R24.64] ;  /* 0x0000000a18217981 */ /* 0x000ea8000c1e1100 */
[----:B------:R-:W4:Y:S04]  /*0ee0*/  LDG.E.U8 R35, desc[UR10][R26.64+0x8] ;  /* 0x0000080a1a237981 */ /* 0x000f28000c1e1100 */
[----:B------:R-:W4:Y:S04]  /*0ef0*/  LDG.E.U8 R36, desc[UR10][R24.64+0x8] ;  /* 0x0000080a18247981 */ /* 0x000f28000c1e1100 */
[----:B------:R-:W5:Y:S04]  /*0f00*/  LDG.E.U8 R37, desc[UR10][R18.64+0x8] ;  /* 0x0000080a12257981 */ /* 0x000f68000c1e1100 */
[----:B------:R-:W5:Y:S04]  /*0f10*/  LDG.E.U8 R16, desc[UR10][R16.64+0x8] ;  /* 0x0000080a10107981 */ /* 0x000f68000c1e1100 */
[----:B------:R-:W3:Y:S01]  /*0f20*/  LDG.E.U8 R31, desc[UR10][R18.64] ;  /* 0x0000000a121f7981 */ /* 0x000ee2000c1e1100 */
[----:B------:R-:W-:-:S03]  /*0f30*/  IMAD.WIDE.U32 R20, R21, 0x8, R22 ;  /* 0x0000000815147825 */ /* 0x000fc600078e0016 */
[----:B------:R-:W3:Y:S04]  /*0f40*/  LDG.E R28, desc[UR10][R22.64] ;  /* 0x0000000a161c7981 */ /* 0x000ee8000c1e1900 */
[----:B------:R-:W3:Y:S01]  /*0f50*/  LDG.E R29, desc[UR10][R20.64] ;  /* 0x0000000a141d7981 */ /* 0x000ee2000c1e1900 */
[----:B------:R-:W-:-:S04]  /*0f60*/  UIADD3 UR4, UPT, UPT, UR4, 0x1, URZ ;  /* 0x0000000104047890 */ /* 0x000fc8000fffe0ff */
[----:B------:R-:W-:Y:S01]  /*0f70*/  UISETP.NE.AND UP0, UPT, UR4, URZ, UPT ;  /* 0x000000ff0400728c */ /* 0x000fe2000bf05270 */
[----:B------:R-:W-:Y:S01]  /*0f80*/  IADD3 R30, PT, PT, R30, UR8, RZ ;  /* 0x000000081e1e7c10 */ /* 0x000fe2000fffe0ff */
[----:B------:R-:W-:Y:S02]  /*0f90*/  VIADD R3, R3, 0x10 ;  /* 0x0000001003037836 */ /* 0x000fe40000000000 */
[----:B--2---:R-:W-:Y:S02]  /*0fa0*/  IMAD R33, R33, 0x100, R34 ;  /* 0x0000010021217824 */ /* 0x004fe400078e0222 */
[----:B----4-:R-:W-:Y:S02]  /*0fb0*/  IMAD R35, R36, 0x100, R35 ;  /* 0x0000010024237824 */ /* 0x010fe400078e0223 */
[----:B-----5:R-:W-:Y:S01]  /*0fc0*/  IMAD R26, R16, 0x100, R37 ;  /* 0x00000100101a7824 */ /* 0x020fe200078e0225 */
[----:B---3--:R-:W-:-:S04]  /*0fd0*/  LEA R32, R32, R31, 0x8 ;  /* 0x0000001f20207211 */ /* 0x008fc800078e40ff */
[----:B------:R-:W-:Y:S02]  /*0fe0*/  PRMT R26, R35, 0x5410, R26 ;  /* 0x00005410231a7816 */ /* 0x000fe4000000001a */
[----:B------:R-:W-:-:S05]  /*0ff0*/  PRMT R32, R33, 0x5410, R32 ;  /* 0x0000541021207816 */ /* 0x000fca0000000020 */
[C---:B------:R-:W-:Y:S08]  /*1000*/  IMMA.16816.S8.S8 R8, R28.reuse.ROW, R26.COL, R8 ;  /* 0x0000001a1c087237 */ /* 0x040ff00000405408 */
[----:B------:R-:W-:Y:S01]  /*1010*/  IMMA.16816.S8.S8 R12, R28.ROW, R32.COL, R12 ;  /* 0x000000201c0c7237 */ /* 0x000fe2000040540c */
[----:B------:R-:W-:-:S04]  /*1020*/  NOP ;  /* 0x0000000000007918 */ /* 0x000fc80000000000 */
[----:B------:R-:W-:-:S15]  /*1030*/  BRA.U UP0, `(.L_x_5) ;  /* 0xfffffffd00607547 */ /* 0x000fde000b83ffff */
.L_x_2:
[----:B------:R-:W1:Y:S01]  /*1040*/  S2R R5, SR_LANEID ;  /* 0x0000000000057919 */ /* 0x000e620000000000 */
[----:B------:R-:W2:Y:S01]  /*1050*/  LDC.64 R6, c[0x0][0x380] ;  /* 0x0000e000ff067b82 */ /* 0x000ea20000000a00 */
[----:B------:R-:W-:Y:S01]  /*1060*/  IMAD R3, R0, UR7, R2 ;  /* 0x0000000700037c24 */ /* 0x000fe2000f8e0202 */
[----:B------:R-:W-:-:S03]  /*1070*/  USHF.R.U32.HI UR4, URZ, 0x1, UR7 ;  /* 0x00000001ff047899 */ /* 0x000fc60008011607 */
[----:B------:R-:W-:-:S04]  /*1080*/  IMAD.SHL.U32 R3, R3, 0x10, RZ ;  /* 0x0000001003037824 */ /* 0x000fc800078e00ff */
[----:B--2---:R-:W-:Y:S01]  /*1090*/  IMAD.WIDE R2, R3, 0x4, R6 ;  /* 0x0000000403027825 */ /* 0x004fe200078e0206 */
[----:B-1----:R-:W-:Y:S02]  /*10a0*/  LOP3.LUT R4, R5, 0x3, RZ, 0xc0, !PT ;  /* 0x0000000305047812 */ /* 0x002fe400078ec0ff */
[----:B------:R-:W-:Y:S02]  /*10b0*/  SHF.R.U32.HI R17, RZ, 0x2, R5 ;  /* 0x00000002ff117819 */ /* 0x000fe40000011605 */
[----:B------:R-:W-:-:S03]  /*10c0*/  MOV R5, RZ ;  /* 0x000000ff00057202 */ /* 0x000fc60000000f00 */
[----:B------:R-:W-:-:S03]  /*10d0*/  IMAD.WIDE.U32 R4, R17, UR4, R4 ;  /* 0x0000000411047c25 */ /* 0x000fc6000f8e0004 */
[----:B------:R-:W-:-:S04]  /*10e0*/  LEA R2, P0, R4, R2, 0x3 ;  /* 0x0000000204027211 */ /* 0x000fc800078018ff */
[----:B------:R-:W-:Y:S01]  /*10f0*/  LEA.HI.X R3, R4, R3, R5, 0x3, P0 ;  /* 0x0000000304037211 */ /* 0x000fe200000f1c05 */
[----:B------:R-:W-:-:S04]  /*1100*/  IMAD.U32 R5, RZ, RZ, UR4 ;  /* 0x00000004ff057e24 */ /* 0x000fc8000f8e00ff */
[----:B------:R-:W-:Y:S01]  /*1110*/  IMAD.WIDE.U32 R4, R5, 0x40, R2 ;  /* 0x0000004005047825 */ /* 0x000fe200078e0002 */
[----:B0-----:R-:W-:Y:S04]  /*1120*/  STG.E.64 desc[UR10][R2.64], R12 ;  /* 0x0000000c02007986 */ /* 0x001fe8000c101b0a */
[----:B------:R-:W-:Y:S04]  /*1130*/  STG.E.64 desc[UR10][R4.64], R14 ;  /* 0x0000000e04007986 */ /* 0x000fe8000c101b0a */
[----:B------:R-:W-:Y:S04]  /*1140*/  STG.E.64 desc[UR10][R2.64+0x20], R8 ;  /* 0x0000200802007986 */ /* 0x000fe8000c101b0a */
[----:B------:R-:W-:Y:S01]  /*1150*/  STG.E.64 desc[UR10][R4.64+0x20], R10 ;  /* 0x0000200a04007986 */ /* 0x000fe2000c101b0a */
[----:B------:R-:W-:Y:S05]  /*1160*/  EXIT ;  /* 0x000000000000794d */ /* 0x000fea0003800000 */
.L_x_6:
        /* <DEDUP_REMOVED lines=9> */
.L_x_40:


//--------------------- .text._Z21dev_cpy_strided_arrayIaEvPT_S1_iiiii --------------------------
	.section	.text._Z21dev_cpy_strided_arrayIaEvPT_S1_iiiii,"ax",@progbits
	.align	128
        .global         _Z21dev_cpy_strided_arrayIaEvPT_S1_iiiii
        .type           _Z21dev_cpy_strided_arrayIaEvPT_S1_iiiii,@function
        .size           _Z21dev_cpy_strided_arrayIaEvPT_S1_iiiii,(.L_x_41 - _Z21dev_cpy_strided_arrayIaEvPT_S1_iiiii)
        .other          _Z21dev_cpy_strided_arrayIaEvPT_S1_iiiii,@"STO_CUDA_ENTRY STV_DEFAULT"
_Z21dev_cpy_strided_arrayIaEvPT_S1_iiiii:
.text._Z21dev_cpy_strided_arrayIaEvPT_S1_iiiii:
[----:B------:R-:W-:Y:S08]  /*0000*/  LDC R1, c[0x0][0x37c] ;  /* 0x0000df00ff017b82 */ /* 0x000ff00000000800 */
[----:B------:R-:W0:Y:S01]  /*0010*/  LDC R4, c[0x0][0x3a0] ;  /* 0x0000e800ff047b82 */ /* 0x000e220000000800 */
[----:B------:R-:W1:Y:S01]  /*0020*/  S2R R3, SR_TID.Y ;  /* 0x0000000000037919 */ /* 0x000e620000002200 */
[----:B------:R-:W2:Y:S01]  /*0030*/  LDCU.128 UR12, c[0x0][0x390] ;  /* 0x00007200ff0c77ac */ /* 0x000ea20008000c00 */
[----:B------:R-:W3:Y:S01]  /*0040*/  S2R R2, SR_TID.X ;  /* 0x0000000000027919 */ /* 0x000ee20000002100 */
[----:B------:R-:W4:Y:S04]  /*0050*/  LDCU.64 UR8, c[0x0][0x358] ;  /* 0x00006b00ff0877ac */ /* 0x000f280008000a00 */
[----:B------:R-:W1:Y:S08]  /*0060*/  LDC R0, c[0x0][0x364] ;  /* 0x0000d900ff007b82 */ /* 0x000e700000000800 */
[----:B------:R-:W1:Y:S01]  /*0070*/  S2UR UR6, SR_CTAID.Y ;  /* 0x00000000000679c3 */ /* 0x000e620000002600 */
[----:B--2---:R-:W-:-:S02]  /*0080*/  UISETP.LT.AND UP0, UPT, UR15, UR13, UPT ;  /* 0x0000000d0f00728c */ /* 0x004fc4000bf01270 */
[----:B------:R-:W-:-:S05]  /*0090*/  UISETP.LT.AND UP1, UPT, UR14, UR12, UPT ;  /* 0x0000000c0e00728c */ /* 0x000fca000bf21270 */
[----:B------:R-:W3:Y:S01]  /*00a0*/  S2UR UR7, SR_CTAID.X ;  /* 0x00000000000779c3 */ /* 0x000ee20000002500 */
[----:B0-----:R-:W-:Y:S01]  /*00b0*/  ISETP.NE.AND P0, PT, R4, RZ, PT ;  /* 0x000000ff0400720c */ /* 0x001fe20003f05270 */
[----:B------:R-:W-:Y:S02]  /*00c0*/  USEL UR4, UR15, UR13, UP0 ;  /* 0x0000000d0f047287 */ /* 0x000fe40008000000 */
[----:B------:R-:W-:-:S04]  /*00d0*/  USEL UR5, UR14, UR12, UP1 ;  /* 0x0000000c0e057287 */ /* 0x000fc80008800000 */
[----:B------:R-:W3:Y:S01]  /*00e0*/  LDC R5, c[0x0][0x360] ;  /* 0x0000d800ff057b82 */ /* 0x000ee20000000800 */
[----:B-1----:R-:W-:Y:S02]  /*00f0*/  IMAD R0, R0, UR6, R3 ;  /* 0x0000000600007c24 */ /* 0x002fe4000f8e0203 */
[----:B---3--:R-:W-:-:S03]  /*0100*/  IMAD R5, R5, UR7, R2 ;  /* 0x0000000705057c24 */ /* 0x008fc6000f8e0202 */
[----:B----4-:R-:W-:Y:S05]  /*0110*/  @!P0 BRA `(.L_x_7) ;  /* 0x0000000000608947 */ /* 0x010fea0003800000 */
[----:B------:R-:W-:-:S13]  /*0120*/  ISETP.NE.AND P0, PT, R4, 0x1, PT ;  /* 0x000000010400780c */ /* 0x000fda0003f05270 */
[----:B------:R-:W-:Y:S05]  /*0130*/  @P0 EXIT ;  /* 0x000000000000094d */ /* 0x000fea0003800000 */
[----:B------:R-:W-:-:S04]  /*0140*/  ISETP.GE.AND P0, PT, R5, UR4, PT ;  /* 0x0000000405007c0c */ /* 0x000fc8000bf06270 */
[----:B------:R-:W-:-:S13]  /*0150*/  ISETP.GE.OR P0, PT, R0, UR5, P0 ;  /* 0x0000000500007c0c */ /* 0x000fda0008706670 */
[----:B------:R-:W-:Y:S05]  /*0160*/  @P0 BRA `(.L_x_8) ;  /* 0x0000000000280947 */ /* 0x000fea0003800000 */
[----:B------:R-:W0:Y:S01]  /*0170*/  LDCU.128 UR4, c[0x0][0x380] ;  /* 0x00007000ff0477ac */ /* 0x000e220008000c00 */
[----:B------:R-:W-:-:S05]  /*0180*/  IMAD R3, R0, UR15, R5 ;  /* 0x0000000f00037c24 */ /* 0x000fca000f8e0205 */
[----:B0-----:R-:W-:-:S04]  /*0190*/  IADD3 R2, P0, PT, R3, UR6, RZ ;  /* 0x0000000603027c10 */ /* 0x001fc8000ff1e0ff */
[----:B------:R-:W-:-:S06]  /*01a0*/  LEA.HI.X.SX32 R3, R3, UR7, 0x1, P0 ;  /* 0x0000000703037c11 */ /* 0x000fcc00080f0eff */
[----:B------:R-:W2:Y:S01]  /*01b0*/  LDG.E.U8 R3, desc[UR8][R2.64] ;  /* 0x0000000802037981 */ /* 0x000ea2000c1e1100 */
[----:B------:R-:W-:-:S05]  /*01c0*/  IMAD R0, R0, UR13, R5 ;  /* 0x0000000d00007c24 */ /* 0x000fca000f8e0205 */
[----:B------:R-:W-:-:S04]  /*01d0*/  IADD3 R4, P0, PT, R0, UR4, RZ ;  /* 0x0000000400047c10 */ /* 0x000fc8000ff1e0ff */
[----:B------:R-:W-:-:S05]  /*01e0*/  LEA.HI.X.SX32 R5, R0, UR5, 0x1, P0 ;  /* 0x0000000500057c11 */ /* 0x000fca00080f0eff */
[----:B--2---:R-:W-:Y:S01]  /*01f0*/  STG.E.U8 desc[UR8][R4.64], R3 ;  /* 0x0000000304007986 */ /* 0x004fe2000c101108 */
[----:B------:R-:W-:Y:S05]  /*0200*/  EXIT ;  /* 0x000000000000794d */ /* 0x000fea0003800000 */
.L_x_8:
[----:B------:R-:W-:-:S04]  /*0210*/  ISETP.GE.AND P0, PT, R5, UR13, PT ;  /* 0x0000000d05007c0c */ /* 0x000fc8000bf06270 */
[----:B------:R-:W-:-:S13]  /*0220*/  ISETP.GE.OR P0, PT, R0, UR12, P0 ;  /* 0x0000000c00007c0c */ /* 0x000fda0008706670 */
[----:B------:R-:W-:Y:S05]  /*0230*/  @P0 EXIT ;  /* 0x000000000000094d */ /* 0x000fea0003800000 */
[----:B------:R-:W0:Y:S01]  /*0240*/  LDCU.64 UR4, c[0x0][0x380] ;  /* 0x00007000ff0477ac */ /* 0x000e220008000a00 */
[----:B------:R-:W-:-:S05]  /*0250*/  IMAD R0, R0, UR13, R5 ;  /* 0x0000000d00007c24 */ /* 0x000fca000f8e0205 */
[----:B0-----:R-:W-:-:S04]  /*0260*/  IADD3 R2, P0, PT, R0, UR4, RZ ;  /* 0x0000000400027c10 */ /* 0x001fc8000ff1e0ff */
[----:B------:R-:W-:-:S05]  /*0270*/  LEA.HI.X.SX32 R3, R0, UR5, 0x1, P0 ;  /* 0x0000000500037c11 */ /* 0x000fca00080f0eff */
[----:B------:R-:W-:Y:S01]  /*0280*/  STG.E.U8 desc[UR8][R2.64], RZ ;  /* 0x000000ff02007986 */ /* 0x000fe2000c101108 */
[----:B------:R-:W-:Y:S05]  /*0290*/  EXIT ;  /* 0x000000000000794d */ /* 0x000fea0003800000 */
.L_x_7:
[----:B------:R-:W-:Y:S02]  /*02a0*/  UISETP.LT.AND UP1, UPT, UR15, UR13, UPT ;  /* 0x0000000d0f00728c */ /* 0x000fe4000bf21270 */
[----:B------:R-:W-:Y:S02]  /*02b0*/  UISETP.LT.AND UP0, UPT, UR14, UR12, UPT ;  /* 0x0000000c0e00728c */ /* 0x000fe4000bf01270 */
[----:B------:R-:W-:Y:S02]  /*02c0*/  USEL UR7, UR15, UR13, !UP1 ;  /* 0x0000000d0f077287 */ /* 0x000fe4000c800000 */
[----:B------:R-:W-:Y:S02]  /*02d0*/  USEL UR6, UR14, UR12, !UP0 ;  /* 0x0000000c0e067287 */ /* 0x000fe4000c000000 */
[----:B------:R-:W-:Y:S02]  /*02e0*/  UIADD3 UR7, UPT, UPT, -UR4, UR7, URZ ;  /* 0x0000000704077290 */ /* 0x000fe4000fffe1ff */
[----:B------:R-:W-:-:S04]  /*02f0*/  UIADD3 UR6, UPT, UPT, -UR5, UR6, URZ ;  /* 0x0000000605067290 */ /* 0x000fc8000fffe1ff */
[----:B------:R-:W-:-:S04]  /*0300*/  ISETP.GE.AND P0, PT, R5, UR7, PT ;  /* 0x0000000705007c0c */ /* 0x000fc8000bf06270 */
[----:B------:R-:W-:-:S04]  /*0310*/  ISETP.LT.OR P0, PT, R0, UR6, !P0 ;  /* 0x0000000600007c0c */ /* 0x000fc8000c701670 */
[----:B------:R-:W-:-:S04]  /*0320*/  ISETP.GE.OR P0, PT, R0, UR12, P0 ;  /* 0x0000000c00007c0c */ /* 0x000fc80008706670 */
[----:B------:R-:W-:-:S13]  /*0330*/  ISETP.GE.OR P0, PT, R5, UR13, P0 ;  /* 0x0000000d05007c0c */ /* 0x000fda0008706670 */
[----:B------:R-:W-:Y:S05]  /*0340*/  @P0 EXIT ;  /* 0x000000000000094d */ /* 0x000fea0003800000 */
[----:B------:R-:W0:Y:S01]  /*0350*/  LDCU.128 UR16, c[0x0][0x380] ;  /* 0x00007000ff1077ac */ /* 0x000e220008000c00 */
[----:B------:R-:W-:Y:S02]  /*0360*/  VIADD R2, R0, -UR6 ;  /* 0x8000000600027c36 */ /* 0x000fe40008000000 */
[----:B------:R-:W-:-:S04]  /*0370*/  VIADD R3, R5, -UR7 ;  /* 0x8000000705037c36 */ /* 0x000fc80008000000 */
        /* <DEDUP_REMOVED lines=9> */
.L_x_9:
        /* <DEDUP_REMOVED lines=15> */
.L_x_41:


//--------------------- .text._Z21dev_cpy_strided_arrayIiEvPT_S1_iiiii --------------------------
	.section	.text._Z21dev_cpy_strided_arrayIiEvPT_S1_iiiii,"ax",@progbits
	.align	128
        .global         _Z21dev_cpy_strided_arrayIiEvPT_S1_iiiii
        .type           _Z21dev_cpy_strided_arrayIiEvPT_S1_iiiii,@function
        .size           _Z21dev_cpy_strided_arrayIiEvPT_S1_iiiii,(.L_x_42 - _Z21dev_cpy_strided_arrayIiEvPT_S1_iiiii)
        .other          _Z21dev_cpy_strided_arrayIiEvPT_S1_iiiii,@"STO_CUDA_ENTRY STV_DEFAULT"
_Z21dev_cpy_strided_arrayIiEvPT_S1_iiiii:
.text._Z21dev_cpy_strided_arrayIiEvPT_S1_iiiii:
        /* <DEDUP_REMOVED lines=23> */
[----:B------:R-:W0:Y:S01]  /*0170*/  LDC.64 R2, c[0x0][0x388] ;  /* 0x0000e200ff027b82 */ /* 0x000e220000000a00 */
[----:B------:R-:W-:-:S04]  /*0180*/  IMAD R5, R0, UR15, R7 ;  /* 0x0000000f00057c24 */ /* 0x000fc8000f8e0207 */
[----:B0-----:R-:W-:-:S03]  /*0190*/  IMAD.WIDE R2, R5, 0x4, R2 ;  /* 0x0000000405027825 */ /* 0x001fc600078e0202 */
[----:B------:R-:W0:Y:S03]  /*01a0*/  LDC.64 R4, c[0x0][0x380] ;  /* 0x0000e000ff047b82 */ /* 0x000e260000000a00 */
[----:B------:R-:W2:Y:S01]  /*01b0*/  LDG.E R3, desc[UR8][R2.64] ;  /* 0x0000000802037981 */ /* 0x000ea2000c1e1900 */
[----:B------:R-:W-:-:S04]  /*01c0*/  IMAD R7, R0, UR13, R7 ;  /* 0x0000000d00077c24 */ /* 0x000fc8000f8e0207 */
[----:B0-----:R-:W-:-:S05]  /*01d0*/  IMAD.WIDE R4, R7, 0x4, R4 ;  /* 0x0000000407047825 */ /* 0x001fca00078e0204 */
[----:B--2---:R-:W-:Y:S01]  /*01e0*/  STG.E desc[UR8][R4.64], R3 ;  /* 0x0000000304007986 */ /* 0x004fe2000c101908 */
[----:B------:R-:W-:Y:S05]  /*01f0*/  EXIT ;  /* 0x000000000000794d */ /* 0x000fea0003800000 */
.L_x_11:
[----:B------:R-:W-:-:S04]  /*0200*/  ISETP.GE.AND P0, PT, R7, UR13, PT ;  /* 0x0000000d07007c0c */ /* 0x000fc8000bf06270 */
[----:B------:R-:W-:-:S13]  /*0210*/  ISETP.GE.OR P0, PT, R0, UR12, P0 ;  /* 0x0000000c00007c0c */ /* 0x000fda0008706670 */
[----:B------:R-:W-:Y:S05]  /*0220*/  @P0 EXIT ;  /* 0x000000000000094d */ /* 0x000fea0003800000 */
[----:B------:R-:W0:Y:S01]  /*0230*/  LDC.64 R2, c[0x0][0x380] ;  /* 0x0000e000ff027b82 */ /* 0x000e220000000a00 */
[----:B------:R-:W-:-:S04]  /*0240*/  IMAD R7, R0, UR13, R7 ;  /* 0x0000000d00077c24 */ /* 0x000fc8000f8e0207 */
[----:B0-----:R-:W-:-:S05]  /*0250*/  IMAD.WIDE R2, R7, 0x4, R2 ;  /* 0x0000000407027825 */ /* 0x001fca00078e0202 */
[----:B------:R-:W-:Y:S01]  /*0260*/  STG.E desc[UR8][R2.64], RZ ;  /* 0x000000ff02007986 */ /* 0x000fe2000c101908 */
[----:B------:R-:W-:Y:S05]  /*0270*/  EXIT ;  /* 0x000000000000794d */ /* 0x000fea0003800000 */
.L_x_10:
        /* <DEDUP_REMOVED lines=11> */
[----:B------:R-:W0:Y:S01]  /*0330*/  LDC.64 R2, c[0x0][0x388] ;  /* 0x0000e200ff027b82 */ /* 0x000e220000000a00 */
[----:B------:R-:W-:Y:S02]  /*0340*/  IADD3 R4, PT, PT, R0, -UR6, RZ ;  /* 0x8000000600047c10 */ /* 0x000fe4000fffe0ff */
[----:B------:R-:W-:-:S05]  /*0350*/  IADD3 R5, PT, PT, R7, -UR7, RZ ;  /* 0x8000000707057c10 */ /* 0x000fca000fffe0ff */
[----:B------:R-:W-:-:S04]  /*0360*/  IMAD R5, R4, UR15, R5 ;  /* 0x0000000f04057c24 */ /* 0x000fc8000f8e0205 */
[----:B0-----:R-:W-:Y:S02]  /*0370*/  IMAD.WIDE R2, R5, 0x4, R2 ;  /* 0x0000000405027825 */ /* 0x001fe400078e0202 */
[----:B------:R-:W0:Y:S04]  /*0380*/  LDC.64 R4, c[0x0][0x380] ;  /* 0x0000e000ff047b82 */ /* 0x000e280000000a00 */
[----:B------:R-:W2:Y:S01]  /*0390*/  LDG.E R3, desc[UR8][R2.64] ;  /* 0x0000000802037981 */ /* 0x000ea2000c1e1900 */
[----:B------:R-:W-:-:S04]  /*03a0*/  IMAD R7, R0, UR13, R7 ;  /* 0x0000000d00077c24 */ /* 0x000fc8000f8e0207 */
[----:B0-----:R-:W-:-:S05]  /*03b0*/  IMAD.WIDE R4, R7, 0x4, R4 ;  /* 0x0000000407047825 */ /* 0x001fca00078e0204 */
[----:B--2---:R-:W-:Y:S01]  /*03c0*/  STG.E desc[UR8][R4.64], R3 ;  /* 0x0000000304007986 */ /* 0x004fe2000c101908 */
[----:B------:R-:W-:Y:S05]  /*03d0*/  EXIT ;  /* 0x000000000000794d */ /* 0x000fea0003800000 */
.L_x_12:
        /* <DEDUP_REMOVED lines=10> */
.L_x_42:


//--------------------- .text._Z26dev_tensorcore_mmult_tiledIhhiEvPT1_PT_PT0_iii --------------------------
	.section	.text._Z26dev_tensorcore_mmult_tiledIhhiEvPT1_PT_PT0_iii,"ax",@progbits
	.align	128
        .global         _Z26dev_tensorcore_mmult_tiledIhhiEvPT1_PT_PT0_iii
        .type           _Z26dev_tensorcore_mmult_tiledIhhiEvPT1_PT_PT0_iii,@function
        .size           _Z26dev_tensorcore_mmult_tiledIhhiEvPT1_PT_PT0_iii,(.L_x_43 - _Z26dev_tensorcore_mmult_tiledIhhiEvPT1_PT_PT0_iii)
        .other          _Z26dev_tensorcore_mmult_tiledIhhiEvPT1_PT_PT0_iii,@"STO_CUDA_ENTRY STV_DEFAULT"
_Z26dev_tensorcore_mmult_tiledIhhiEvPT1_PT_PT0_iii:
.text._Z26dev_tensorcore_mmult_tiledIhhiEvPT1_PT_PT0_iii:
        /* <DEDUP_REMOVED lines=67> */
.L_x_15:
        /* <DEDUP_REMOVED lines=50> */
[C---:B--2---:R-:W-:Y:S08]  /*0750*/  IMMA.16816.U8.U8 R12, R22.reuse.ROW, R30.COL, R12 ;  /* 0x0000001e160c7237 */ /* 0x044ff0000040040c */
[----:B------:R-:W-:Y:S01]  /*0760*/  IMMA.16816.U8.U8 R8, R22.ROW, R27.COL, R8 ;  /* 0x0000001b16087237 */ /* 0x000fe20000400408 */
        /* <DEDUP_REMOVED lines=24> */
[C---:B--2---:R-:W-:Y:S03]  /*08f0*/  IMMA.16816.U8.U8 R12, R22.reuse.ROW, R7.COL, R12 ;  /* 0x00000007160c7237 */ /* 0x044fe6000040040c */
[----:B------:R0:W2:Y:S05]  /*0900*/  LDG.E.U8 R7, desc[UR10][R16.64] ;  /* 0x0000000a10077981 */ /* 0x0000aa000c1e1100 */
[----:B------:R-:W-:Y:S01]  /*0910*/  IMMA.16816.U8.U8 R8, R22.ROW, R20.COL, R8 ;  /* 0x0000001416087237 */ /* 0x000fe20000400408 */
        /* <DEDUP_REMOVED lines=42> */
[C---:B----4-:R-:W-:Y:S08]  /*0bc0*/  IMMA.16816.U8.U8 R12, R22.reuse.ROW, R33.COL, R12 ;  /* 0x00000021160c7237 */ /* 0x050ff0000040040c */
[----:B------:R-:W-:Y:S01]  /*0bd0*/  IMMA.16816.U8.U8 R8, R22.ROW, R27.COL, R8 ;  /* 0x0000001b16087237 */ /* 0x000fe20000400408 */
[----:B--2---:R-:W-:Y:S01]  /*0be0*/  IMAD R21, R21, 0x100, R24 ;  /* 0x0000010015157824 */ /* 0x004fe200078e0218 */
[----:B------:R-:W-:Y:S01]  /*0bf0*/  LEA R26, R26, R25, 0x8 ;  /* 0x000000191a1a7211 */ /* 0x000fe200078e40ff */
[----:B------:R-:W-:-:S03]  /*0c00*/  IMAD R5, R5, 0x100, R16 ;  /* 0x0000010005057824 */ /* 0x000fc600078e0210 */
[----:B------:R-:W-:Y:S01]  /*0c10*/  PRMT R21, R21, 0x5410, R26 ;  /* 0x0000541015157816 */ /* 0x000fe2000000001a */
[----:B------:R-:W-:-:S06]  /*0c20*/  IMAD R20, R20, 0x100, R17 ;  /* 0x0000010014147824 */ /* 0x000fcc00078e0211 */
[----:B------:R-:W-:Y:S01]  /*0c30*/  IMMA.16816.U8.U8 R12, R6.ROW, R21.COL, R12 ;  /* 0x00000015060c7237 */ /* 0x000fe2000040040c */
[----:B------:R-:W-:-:S07]  /*0c40*/  PRMT R5, R5, 0x5410, R20 ;  /* 0x0000541005057816 */ /* 0x000fce0000000014 */
[----:B------:R-:W-:Y:S01]  /*0c50*/  IMMA.16816.U8.U8 R8, R6.ROW, R5.COL, R8 ;  /* 0x0000000506087237 */ /* 0x000fe20000400408 */
[----:B------:R-:W-:-:S05]  /*0c60*/  MOV R5, UR7 ;  /* 0x0000000700057c02 */ /* 0x000fca0008000f00 */
[----:B------:R-:W-:Y:S01]  /*0c70*/  IMAD R4, R5, 0x40, R4 ;  /* 0x0000004005047824 */ /* 0x000fe200078e0204 */
[----:B------:R-:W-:-:S13]  /*0c80*/  BRA.U UP1, `(.L_x_15) ;  /* 0xfffffff501e87547 */ /* 0x000fda000b83ffff */
.L_x_14:
        /* <DEDUP_REMOVED lines=19> */
.L_x_16:
        /* <DEDUP_REMOVED lines=36> */
[C---:B------:R-:W-:Y:S08]  /*1000*/  IMMA.16816.U8.U8 R8, R28.reuse.ROW, R26.COL, R8 ;  /* 0x0000001a1c087237 */ /* 0x040ff00000400408 */
[----:B------:R-:W-:Y:S01]  /*1010*/  IMMA.16816.U8.U8 R12, R28.ROW, R32.COL, R12 ;  /* 0x000000201c0c7237 */ /* 0x000fe2000040040c */
[----:B------:R-:W-:-:S04]  /*1020*/  NOP ;  /* 0x0000000000007918 */ /* 0x000fc80000000000 */
[----:B------:R-:W-:-:S15]  /*1030*/  BRA.U UP0, `(.L_x_16) ;  /* 0xfffffffd00607547 */ /* 0x000fde000b83ffff */
.L_x_13:
        /* <DEDUP_REMOVED lines=19> */
.L_x_17:
        /* <DEDUP_REMOVED lines=9> */
.L_x_43:


//--------------------- .text._Z21dev_cpy_strided_arrayIhEvPT_S1_iiiii --------------------------
	.section	.text._Z21dev_cpy_strided_arrayIhEvPT_S1_iiiii,"ax",@progbits
	.align	128
        .global         _Z21dev_cpy_strided_arrayIhEvPT_S1_iiiii
        .type           _Z21dev_cpy_strided_arrayIhEvPT_S1_iiiii,@function
        .size           _Z21dev_cpy_strided_arrayIhEvPT_S1_iiiii,(.L_x_44 - _Z21dev_cpy_strided_arrayIhEvPT_S1_iiiii)
        .other          _Z21dev_cpy_strided_arrayIhEvPT_S1_iiiii,@"STO_CUDA_ENTRY STV_DEFAULT"
_Z21dev_cpy_strided_arrayIhEvPT_S1_iiiii:
.text._Z21dev_cpy_strided_arrayIhEvPT_S1_iiiii:
        /* <DEDUP_REMOVED lines=33> */
.L_x_19:
        /* <DEDUP_REMOVED lines=9> */
.L_x_18:
        /* <DEDUP_REMOVED lines=23> */
.L_x_20:
        /* <DEDUP_REMOVED lines=15> */
.L_x_44:


//--------------------- .text._Z26dev_tensorcore_mmult_tiledI6__halfS0_S0_EvPT1_PT_PT0_iii --------------------------
	.section	.text._Z26dev_tensorcore_mmult_tiledI6__halfS0_S0_EvPT1_PT_PT0_iii,"ax",@progbits
	.align	128
        .global         _Z26dev_tensorcore_mmult_tiledI6__halfS0_S0_EvPT1_PT_PT0_iii
        .type           _Z26dev_tensorcore_mmult_tiledI6__halfS0_S0_EvPT1_PT_PT0_iii,@function
        .size           _Z26dev_tensorcore_mmult_tiledI6__halfS0_S0_EvPT1_PT_PT0_iii,(.L_x_45 - _Z26dev_tensorcore_mmult_tiledI6__halfS0_S0_EvPT1_PT_PT0_iii)
        .other          _Z26dev_tensorcore_mmult_tiledI6__halfS0_S0_EvPT1_PT_PT0_iii,@"STO_CUDA_ENTRY STV_DEFAULT"
_Z26dev_tensorcore_mmult_tiledI6__halfS0_S0_EvPT1_PT_PT0_iii:
.text._Z26dev_tensorcore_mmult_tiledI6__halfS0_S0_EvPT1_PT_PT0_iii:
[----:B------:R-:W-:Y:S01]  /*0000*/  LDC R1, c[0x0][0x37c] ;  /* 0x0000df00ff017b82 */ /* 0x000fe20000000800 */
[----:B------:R-:W0:Y:S01]  /*0010*/  S2R R3, SR_TID.X ;  /* 0x0000000000037919 */ /* 0x000e220000002100 */
[----:B------:R-:W1:Y:S06]  /*0020*/  LDCU.64 UR6, c[0x0][0x398] ;  /* 0x00007300ff0677ac */ /* 0x000e6c0008000a00 */
[----:B------:R-:W0:Y:S01]  /*0030*/  S2UR UR9, SR_CTAID.X ;  /* 0x00000000000979c3 */ /* 0x000e220000002500 */
[----:B------:R-:W2:Y:S01]  /*0040*/  S2R R5, SR_TID.Y ;  /* 0x0000000000057919 */ /* 0x000ea20000002200 */
[----:B------:R-:W3:Y:S06]  /*0050*/  LDCU UR12, c[0x0][0x3a0] ;  /* 0x00007400ff0c77ac */ /* 0x000eec0008000800 */
[----:B------:R-:W0:Y:S08]  /*0060*/  LDC R0, c[0x0][0x360] ;  /* 0x0000d800ff007b82 */ /* 0x000e300000000800 */
        /* <DEDUP_REMOVED lines=21> */
[----:B------:R-:W-:Y:S01]  /*01c0*/  ISETP.GE.OR P0, PT, R0, UR4, P0 ;  /* 0x0000000400007c0c */ /* 0x000fe20008706670 */
[----:B------:R-:W-:Y:S02]  /*01d0*/  USHF.R.S32.HI UR4, URZ, 0x4, UR6 ;  /* 0x00000004ff047899 */ /* 0x000fe40008011406 */
[----:B------:R-:W-:Y:S02]  /*01e0*/  ULEA.HI.SX32 UR6, UR6, 0x1, 0x1c ;  /* 0x0000000106067891 */ /* 0x000fe4000f8fe2ff */
[----:B------:R-:W-:-:S08]  /*01f0*/  @!UP0 UIADD3 UR6, UPT, UPT, UR4, URZ, URZ ;  /* 0x000000ff04068290 */ /* 0x000fd0000fffe0ff */
[----:B------:R-:W-:Y:S05]  /*0200*/  @P0 EXIT ;  /* 0x000000000000094d */ /* 0x000fea0003800000 */
[----:B------:R-:W-:Y:S01]  /*0210*/  UISETP.GE.AND UP0, UPT, UR6, 0x1, UPT ;  /* 0x000000010600788c */ /* 0x000fe2000bf06270 */
[----:B------:R-:W-:Y:S02]  /*0220*/  CS2R R16, SRZ ;  /* 0x0000000000107805 */ /* 0x000fe4000001ff00 */
[----:B------:R-:W-:Y:S01]  /*0230*/  CS2R R14, SRZ ;  /* 0x00000000000e7805 */ /* 0x000fe2000001ff00 */
[----:B------:R-:W0:Y:S05]  /*0240*/  LDCU.64 UR10, c[0x0][0x358] ;  /* 0x00006b00ff0a77ac */ /* 0x000e2a0008000a00 */
[----:B------:R-:W-:Y:S05]  /*0250*/  BRA.U !UP0, `(.L_x_21) ;  /* 0x0000000908a87547 */ /* 0x000fea000b800000 */
[----:B------:R-:W-:Y:S01]  /*0260*/  UISETP.GE.U32.AND UP1, UPT, UR6, 0x4, UPT ;  /* 0x000000040600788c */ /* 0x000fe2000bf26070 */
[----:B------:R-:W-:Y:S01]  /*0270*/  IMAD R2, R3, UR12, RZ ;  /* 0x0000000c03027c24 */ /* 0x000fe2000f8e02ff */
[----:B------:R-:W-:Y:S01]  /*0280*/  ULOP3.LUT UR5, UR6, 0x3, URZ, 0xc0, !UPT ;  /* 0x0000000306057892 */ /* 0x000fe2000f8ec0ff */
[----:B------:R-:W-:Y:S02]  /*0290*/  MOV R16, RZ ;  /* 0x000000ff00107202 */ /* 0x000fe40000000f00 */
[----:B------:R-:W-:Y:S01]  /*02a0*/  CS2R R14, SRZ ;  /* 0x00000000000e7805 */ /* 0x000fe2000001ff00 */
[----:B------:R-:W-:Y:S01]  /*02b0*/  IMAD.SHL.U32 R6, R2, 0x10, RZ ;  /* 0x0000001002067824 */ /* 0x000fe200078e00ff */
[----:B------:R-:W-:Y:S02]  /*02c0*/  USHF.L.U32 UR8, UR7, 0x4, URZ ;  /* 0x0000000407087899 */ /* 0x000fe400080006ff */
[----:B------:R-:W-:Y:S01]  /*02d0*/  UISETP.NE.AND UP0, UPT, UR5, URZ, UPT ;  /* 0x000000ff0500728c */ /* 0x000fe2000bf05270 */
[----:B------:R-:W-:Y:S01]  /*02e0*/  UMOV UR4, URZ ;  /* 0x000000ff00047c82 */ /* 0x000fe20008000000 */
[----:B------:R-:W-:Y:S09]  /*02f0*/  BRA.U !UP1, `(.L_x_22) ;  /* 0x0000000509b47547 */ /* 0x000ff2000b800000 */
[----:B------:R-:W1:Y:S01]  /*0300*/  S2R R7, SR_LANEID ;  /* 0x0000000000077919 */ /* 0x000e620000000000 */
[----:B------:R-:W-:Y:S01]  /*0310*/  USHF.R.U32.HI UR4, URZ, 0x1, UR7 ;  /* 0x00000001ff047899 */ /* 0x000fe20008011607 */
[----:B------:R-:W-:Y:S01]  /*0320*/  MOV R23, RZ ;  /* 0x000000ff00177202 */ /* 0x000fe20000000f00 */
[----:B------:R-:W-:Y:S01]  /*0330*/  USHF.R.U32.HI UR9, URZ, 0x1, UR12 ;  /* 0x00000001ff097899 */ /* 0x000fe2000801160c */
[----:B------:R-:W-:Y:S01]  /*0340*/  IMAD.SHL.U32 R12, R0, 0x10, RZ ;  /* 0x00000010000c7824 */ /* 0x000fe200078e00ff */
[----:B------:R-:W-:Y:S02]  /*0350*/  MOV R16, RZ ;  /* 0x000000ff00107202 */ /* 0x000fe40000000f00 */
[----:B------:R-:W-:Y:S02]  /*0360*/  CS2R R14, SRZ ;  /* 0x00000000000e7805 */ /* 0x000fe4000001ff00 */
[----:B-1----:R-:W-:Y:S02]  /*0370*/  LOP3.LUT R22, R7, 0x3, RZ, 0xc0, !PT ;  /* 0x0000000307167812 */ /* 0x002fe400078ec0ff */
[----:B------:R-:W-:-:S05]  /*0380*/  SHF.R.U32.HI R7, RZ, 0x2, R7 ;  /* 0x00000002ff077819 */ /* 0x000fca0000011607 */
[----:B------:R-:W-:Y:S01]  /*0390*/  IMAD.WIDE.U32 R4, R7, UR4, R22 ;  /* 0x0000000407047c25 */ /* 0x000fe2000f8e0016 */
[----:B------:R-:W-:-:S03]  /*03a0*/  ULOP3.LUT UR4, UR6, 0x7ffffffc, URZ, 0xc0, !UPT ;  /* 0x7ffffffc06047892 */ /* 0x000fc6000f8ec0ff */
[----:B------:R-:W-:Y:S01]  /*03b0*/  IMAD.WIDE.U32 R22, R7, UR9, R22 ;  /* 0x0000000907167c25 */ /* 0x000fe2000f8e0016 */
[C---:B------:R-:W-:Y:S01]  /*03c0*/  SHF.L.U64.HI R2, R4.reuse, 0x2, R5 ;  /* 0x0000000204027819 */ /* 0x040fe20000010205 */
[----:B------:R-:W-:Y:S01]  /*03d0*/  UIADD3 UR9, UPT, UPT, -UR4, URZ, URZ ;  /* 0x000000ff04097290 */ /* 0x000fe2000fffe1ff */
[----:B------:R-:W-:Y:S01]  /*03e0*/  MOV R5, R6 ;  /* 0x0000000600057202 */ /* 0x000fe20000000f00 */
[----:B------:R-:W-:Y:S01]  /*03f0*/  IMAD.SHL.U32 R4, R4, 0x4, RZ ;  /* 0x0000000404047824 */ /* 0x000fe200078e00ff */
[----:B------:R-:W-:-:S09]  /*0400*/  SHF.L.U64.HI R13, R22, 0x2, R23 ;  /* 0x00000002160d7819 */ /* 0x000fd20000010217 */
.L_x_23:
[----:B------:R-:W1:Y:S01]  /*0410*/  LDC.64 R26, c[0x0][0x390] ;  /* 0x0000e400ff1a7b82 */ /* 0x000e620000000a00 */
[----:B------:R-:W-:-:S07]  /*0420*/  MOV R29, UR7 ;  /* 0x00000007001d7c02 */ /* 0x000fce0008000f00 */
[----:B------:R-:W2:Y:S01]  /*0430*/  LDC.64 R6, c[0x0][0x388] ;  /* 0x0000e200ff067b82 */ /* 0x000ea20000000a00 */
[----:B-1----:R-:W-:-:S03]  /*0440*/  IMAD.WIDE R26, R12, 0x2, R26 ;  /* 0x000000020c1a7825 */ /* 0x002fc600078e021a */
[----:B------:R-:W-:-:S05]  /*0450*/  IADD3 R18, P0, PT, R26, R4, RZ ;  /* 0x000000041a127210 */ /* 0x000fca0007f1e0ff */
[----:B------:R-:W-:Y:S02]  /*0460*/  IMAD.X R19, R27, 0x1, R2, P0 ;  /* 0x000000011b137824 */ /* 0x000fe400000e0602 */
[----:B------:R-:W-:-:S03]  /*0470*/  IMAD.WIDE.U32 R28, R29, 0x10, R18 ;  /* 0x000000101d1c7825 */ /* 0x000fc600078e0012 */
[----:B0-----:R-:W3:Y:S04]  /*0480*/  LDG.E R20, desc[UR10][R18.64] ;  /* 0x0000000a12147981 */ /* 0x001ee8000c1e1900 */
[----:B------:R-:W4:Y:S01]  /*0490*/  LDG.E R21, desc[UR10][R28.64] ;  /* 0x0000000a1c157981 */ /* 0x000f22000c1e1900 */
[----:B--2---:R-:W-:-:S03]  /*04a0*/  IMAD.WIDE R6, R5, 0x2, R6 ;  /* 0x0000000205067825 */ /* 0x004fc600078e0206 */
[----:B------:R-:W2:Y:S01]  /*04b0*/  LDG.E R18, desc[UR10][R18.64+0x10] ;  /* 0x0000100a12127981 */ /* 0x000ea2000c1e1900 */
[----:B------:R-:W-:-:S03]  /*04c0*/  LEA R24, P0, R22, R6, 0x2 ;  /* 0x0000000616187211 */ /* 0x000fc600078010ff */
[----:B------:R0:W5:Y:S02]  /*04d0*/  LDG.E R19, desc[UR10][R28.64+0x10] ;  /* 0x0000100a1c137981 */ /* 0x000164000c1e1900 */
[----:B------:R-:W-:Y:S01]  /*04e0*/  IMAD.X R25, R7, 0x1, R13, P0 ;  /* 0x0000000107197824 */ /* 0x000fe200000e060d */
[----:B------:R-:W-:-:S04]  /*04f0*/  MOV R7, UR12 ;  /* 0x0000000c00077c02 */ /* 0x000fc80008000f00 */
[----:B------:R-:W5:Y:S01]  /*0500*/  LDG.E R8, desc[UR10][R24.64] ;  /* 0x0000000a18087981 */ /* 0x000f62000c1e1900 */
[----:B------:R-:W-:-:S03]  /*0510*/  IMAD.WIDE.U32 R6, R7, 0x10, R24 ;  /* 0x0000001007067825 */ /* 0x000fc600078e0018 */
[----:B------:R-:W5:Y:S04]  /*0520*/  LDG.E R10, desc[UR10][R24.64+0x10] ;  /* 0x0000100a180a7981 */ /* 0x000f68000c1e1900 */
[----:B------:R-:W5:Y:S04]  /*0530*/  LDG.E R9, desc[UR10][R6.64] ;  /* 0x0000000a06097981 */ /* 0x000f68000c1e1900 */
[----:B------:R-:W5:Y:S01]  /*0540*/  LDG.E R11, desc[UR10][R6.64+0x10] ;  /* 0x0000100a060b7981 */ /* 0x000f62000c1e1900 */
[----:B0-----:R-:W-:-:S04]  /*0550*/  IMAD.U32 R29, RZ, RZ, UR8 ;  /* 0x00000008ff1d7e24 */ /* 0x001fc8000f8e00ff */
[----:B------:R-:W-:-:S04]  /*0560*/  IMAD.WIDE R26, R29, 0x2, R26 ;  /* 0x000000021d1a7825 */ /* 0x000fc800078e021a */
[----:B------:R-:W-:Y:S01]  /*0570*/  IMAD.U32 R29, RZ, RZ, UR7 ;  /* 0x00000007ff1d7e24 */ /* 0x000fe2000f8e00ff */
[----:B---3--:R-:W-:Y:S04]  /*0580*/  MOVM.16.MT88 R20, R20 ;  /* 0x000000001414723a */ /* 0x008fe80000000000 */
[----:B----4-:R-:W0:Y:S04]  /*0590*/  MOVM.16.MT88 R21, R21 ;  /* 0x000000001515723a */ /* 0x010e280000000000 */
[----:B--2---:R-:W-:Y:S04]  /*05a0*/  MOVM.16.MT88 R18, R18 ;  /* 0x000000001212723a */ /* 0x004fe80000000000 */
[----:B-----5:R-:W1:Y:S01]  /*05b0*/  MOVM.16.MT88 R19, R19 ;  /* 0x000000001313723a */ /* 0x020e620000000000 */
[C---:B0-----:R-:W-:Y:S08]  /*05c0*/  HMMA.16816.F16 R14, R8.reuse, R20, R14 ;  /* 0x00000014080e723c */ /* 0x041ff0000000080e */
[----:B-1----:R-:W-:Y:S01]  /*05d0*/  HMMA.16816.F16 R18, R8, R18, R16 ;  /* 0x000000120812723c */ /* 0x002fe20000000810 */
[----:B------:R-:W-:Y:S01]  /*05e0*/  IADD3 R8, P0, PT, R26, R4, RZ ;  /* 0x000000041a087210 */ /* 0x000fe20007f1e0ff */
[----:B------:R-:W2:Y:S03]  /*05f0*/  LDG.E R10, desc[UR10][R24.64+0x30] ;  /* 0x0000300a180a7981 */ /* 0x000ea6000c1e1900 */
[----:B------:R-:W-:Y:S01]  /*0600*/  IADD3.X R9, PT, PT, R27, R2, RZ, P0, !PT ;  /* 0x000000021b097210 */ /* 0x000fe200007fe4ff */
[----:B------:R-:W2:Y:S02]  /*0610*/  LDG.E R11, desc[UR10][R6.64+0x30] ;  /* 0x0000300a060b7981 */ /* 0x000ea4000c1e1900 */
[----:B------:R-:W-:-:S02]  /*0620*/  IMAD.WIDE.U32 R28, R29, 0x10, R8 ;  /* 0x000000101d1c7825 */ /* 0x000fc400078e0008 */
[----:B------:R-:W3:Y:S04]  /*0630*/  LDG.E R20, desc[UR10][R8.64] ;  /* 0x0000000a08147981 */ /* 0x000ee8000c1e1900 */
[----:B------:R-:W4:Y:S04]  /*0640*/  LDG.E R21, desc[UR10][R28.64] ;  /* 0x0000000a1c157981 */ /* 0x000f28000c1e1900 */
[----:B------:R-:W5:Y:S04]  /*0650*/  LDG.E R16, desc[UR10][R8.64+0x10] ;  /* 0x0000100a08107981 */ /* 0x000f68000c1e1900 */
[----:B------:R0:W2:Y:S04]  /*0660*/  LDG.E R17, desc[UR10][R28.64+0x10] ;  /* 0x0000100a1c117981 */ /* 0x0000a8000c1e1900 */
[----:B------:R-:W2:Y:S04]  /*0670*/  LDG.E R8, desc[UR10][R24.64+0x20] ;  /* 0x0000200a18087981 */ /* 0x000ea8000c1e1900 */
[----:B------:R-:W2:Y:S01]  /*0680*/  LDG.E R9, desc[UR10][R6.64+0x20] ;  /* 0x0000200a06097981 */ /* 0x000ea2000c1e1900 */
[----:B0-----:R-:W-:-:S03]  /*0690*/  MOV R29, UR7 ;  /* 0x00000007001d7c02 */ /* 0x001fc60008000f00 */
[----:B---3--:R-:W-:Y:S04]  /*06a0*/  MOVM.16.MT88 R20, R20 ;  /* 0x000000001414723a */ /* 0x008fe80000000000 */
[----:B----4-:R-:W0:Y:S04]  /*06b0*/  MOVM.16.MT88 R21, R21 ;  /* 0x000000001515723a */ /* 0x010e280000000000 */
[----:B-----5:R-:W-:Y:S04]  /*06c0*/  MOVM.16.MT88 R16, R16 ;  /* 0x000000001010723a */ /* 0x020fe80000000000 */
[----:B--2---:R-:W1:Y:S01]  /*06d0*/  MOVM.16.MT88 R17, R17 ;  /* 0x000000001111723a */ /* 0x004e620000000000 */
[----:B0-----:R-:W-:Y:S01]  /*06e0*/  HMMA.16816.F16 R14, R8, R20, R14 ;  /* 0x00000014080e723c */ /* 0x001fe2000000080e */
[----:B------:R-:W-:-:S05]  /*06f0*/  MOV R21, UR8 ;  /* 0x0000000800157c02 */ /* 0x000fca0008000f00 */
[----:B------:R-:W-:Y:S02]  /*0700*/  IMAD.WIDE R26, R21, 0x2, R26 ;  /* 0x00000002151a7825 */ /* 0x000fe400078e021a */
[----:B-1----:R-:W-:Y:S01]  /*0710*/  HMMA.16816.F16 R16, R8, R16, R18 ;  /* 0x000000100810723c */ /* 0x002fe20000000812 */
[----:B------:R-:W2:Y:S01]  /*0720*/  LDG.E R10, desc[UR10][R24.64+0x50] ;  /* 0x0000500a180a7981 */ /* 0x000ea2000c1e1900 */
[----:B------:R-:W-:-:S03]  /*0730*/  IADD3 R8, P0, PT, R26, R4, RZ ;  /* 0x000000041a087210 */ /* 0x000fc60007f1e0ff */
[----:B------:R-:W2:Y:S02]  /*0740*/  LDG.E R11, desc[UR10][R6.64+0x50] ;  /* 0x0000500a060b7981 */ /* 0x000ea4000c1e1900 */
[----:B------:R-:W-:Y:S02]  /*0750*/  IMAD.X R9, R27, 0x1, R2, P0 ;  /* 0x000000011b097824 */ /* 0x000fe400000e0602 */
[----:B------:R-:W-:-:S03]  /*0760*/  IMAD.WIDE.U32 R28, R29, 0x10, R8 ;  /* 0x000000101d1c7825 */ /* 0x000fc600078e0008 */
[----:B------:R-:W3:Y:S04]  /*0770*/  LDG.E R20, desc[UR10][R8.64] ;  /* 0x0000000a08147981 */ /* 0x000ee8000c1e1900 */
[----:B------:R-:W4:Y:S04]  /*0780*/  LDG.E R21, desc[UR10][R28.64] ;  /* 0x0000000a1c157981 */ /* 0x000f28000c1e1900 */
[----:B------:R-:W5:Y:S04]  /*0790*/  LDG.E R18, desc[UR10][R8.64+0x10] ;  /* 0x0000100a08127981 */ /* 0x000f68000c1e1900 */
[----:B------:R-:W2:Y:S04]  /*07a0*/  LDG.E R19, desc[UR10][R28.64+0x10] ;  /* 0x0000100a1c137981 */ /* 0x000ea8000c1e1900 */
[----:B------:R-:W2:Y:S04]  /*07b0*/  LDG.E R8, desc[UR10][R24.64+0x40] ;  /* 0x0000400a18087981 */ /* 0x000ea8000c1e1900 */
[----:B------:R-:W2:Y:S04]  /*07c0*/  LDG.E R9, desc[UR10][R6.64+0x40] ;  /* 0x0000400a06097981 */ /* 0x000ea8000c1e1900 */
[----:B---3--:R-:W-:Y:S04]  /*07d0*/  MOVM.16.MT88 R20, R20 ;  /* 0x000000001414723a */ /* 0x008fe80000000000 */
[----:B----4-:R-:W0:Y:S04]  /*07e0*/  MOVM.16.MT88 R21, R21 ;  /* 0x000000001515723a */ /* 0x010e280000000000 */
[----:B-----5:R-:W-:Y:S04]  /*07f0*/  MOVM.16.MT88 R18, R18 ;  /* 0x000000001212723a */ /* 0x020fe80000000000 */
[----:B--2---:R-:W1:Y:S01]  /*0800*/  MOVM.16.MT88 R19, R19 ;  /* 0x000000001313723a */ /* 0x004e620000000000 */
[----:B0-----:R-:W-:Y:S01]  /*0810*/  HMMA.16816.F16 R14, R8, R20, R14 ;  /* 0x00000014080e723c */ /* 0x001fe2000000080e */
[----:B------:R-:W-:-:S04]  /*0820*/  IMAD.U32 R21, RZ, RZ, UR8 ;  /* 0x00000008ff157e24 */ /* 0x000fc8000f8e00ff */
[----:B------:R-:W-:-:S03]  /*0830*/  IMAD.WIDE R26, R21, 0x2, R26 ;  /* 0x00000002151a7825 */ /* 0x000fc600078e021a */
[----:B------:R-:W-:-:S04]  /*0840*/  IADD3 R28, P0, PT, R26, R4, RZ ;  /* 0x000000041a1c7210 */ /* 0x000fc80007f1e0ff */
[----:B------:R-:W-:Y:S01]  /*0850*/  IADD3.X R29, PT, PT, R27, R2, RZ, P0, !PT ;  /* 0x000000021b1d7210 */ /* 0x000fe200007fe4ff */
[----:B------:R-:W-:-:S04]  /*0860*/  IMAD.U32 R27, RZ, RZ, UR7 ;  /* 0x00000007ff1b7e24 */ /* 0x000fc8000f8e00ff */
[----:B------:R-:W-:Y:S01]  /*0870*/  IMAD.WIDE.U32 R26, R27, 0x10, R28 ;  /* 0x000000101b1a7825 */ /* 0x000fe200078e001c */
[----:B-1----:R-:W-:Y:S01]  /*0880*/  HMMA.16816.F16 R16, R8, R18, R16 ;  /* 0x000000120810723c */ /* 0x002fe20000000810 */
[----:B------:R-:W2:Y:S04]  /*0890*/  LDG.E R20, desc[UR10][R28.64] ;  /* 0x0000000a1c147981 */ /* 0x000ea8000c1e1900 */
[----:B------:R-:W3:Y:S04]  /*08a0*/  LDG.E R18, desc[UR10][R28.64+0x10] ;  /* 0x0000100a1c127981 */ /* 0x000ee8000c1e1900 */
[----:B------:R-:W4:Y:S04]  /*08b0*/  LDG.E R21, desc[UR10][R26.64] ;  /* 0x0000000a1a157981 */ /* 0x000f28000c1e1900 */
[----:B------:R-:W5:Y:S04]  /*08c0*/  LDG.E R19, desc[UR10][R26.64+0x10] ;  /* 0x0000100a1a137981 */ /* 0x000f68000c1e1900 */
[----:B------:R-:W5:Y:S04]  /*08d0*/  LDG.E R8, desc[UR10][R24.64+0x60] ;  /* 0x0000600a18087981 */ /* 0x000f68000c1e1900 */
[----:B------:R-:W5:Y:S04]  /*08e0*/  LDG.E R10, desc[UR10][R24.64+0x70] ;  /* 0x0000700a180a7981 */ /* 0x000f68000c1e1900 */
[----:B------:R-:W5:Y:S04]  /*08f0*/  LDG.E R9, desc[UR10][R6.64+0x60] ;  /* 0x0000600a06097981 */ /* 0x000f68000c1e1900 */
[----:B------:R-:W5:Y:S01]  /*0900*/  LDG.E R11, desc[UR10][R6.64+0x70] ;  /* 0x0000700a060b7981 */ /* 0x000f62000c1e1900 */
[----:B------:R-:W-:-:S04]  /*0910*/  UIADD3 UR9, UPT, UPT, UR9, 0x4, URZ ;  /* 0x0000000409097890 */ /* 0x000fc8000fffe0ff */
[----:B------:R-:W-:Y:S01]  /*0920*/  UISETP.NE.AND UP1, UPT, UR9, URZ, UPT ;  /* 0x000000ff0900728c */ /* 0x000fe2000bf25270 */
[----:B------:R-:W-:Y:S01]  /*0930*/  IADD3 R5, PT, PT, R5, 0x40, RZ ;  /* 0x0000004005057810 */ /* 0x000fe20007ffe0ff */
[----:B--2---:R-:W-:Y:S04]  /*0940*/  MOVM.16.MT88 R20, R20 ;  /* 0x000000001414723a */ /* 0x004fe80000000000 */
[----:B---3--:R-:W-:Y:S04]  /*0950*/  MOVM.16.MT88 R18, R18 ;  /* 0x000000001212723a */ /* 0x008fe80000000000 */
[----:B----4-:R-:W0:Y:S04]  /*0960*/  MOVM.16.MT88 R21, R21 ;  /* 0x000000001515723a */ /* 0x010e280000000000 */
[----:B-----5:R-:W1:Y:S01]  /*0970*/  MOVM.16.MT88 R19, R19 ;  /* 0x000000001313723a */ /* 0x020e620000000000 */
[C---:B0-----:R-:W-:Y:S08]  /*0980*/  HMMA.16816.F16 R14, R8.reuse, R20, R14 ;  /* 0x00000014080e723c */ /* 0x041ff0000000080e */
[----:B-1----:R-:W-:Y:S01]  /*0990*/  HMMA.16816.F16 R16, R8, R18, R16 ;  /* 0x000000120810723c */ /* 0x002fe20000000810 */
[----:B------:R-:W-:-:S05]  /*09a0*/  MOV R9, UR7 ;  /* 0x0000000700097c02 */ /* 0x000fca0008000f00 */
[----:B------:R-:W-:Y:S01]  /*09b0*/  IMAD R12, R9, 0x40, R12 ;  /* 0x00000040090c7824 */ /* 0x000fe200078e020c */
[----:B------:R-:W-:-:S13]  /*09c0*/  BRA.U UP1, `(.L_x_23) ;  /* 0xfffffff901907547 */ /* 0x000fda000b83ffff */
.L_x_22:
[----:B------:R-:W-:Y:S05]  /*09d0*/  BRA.U !UP0, `(.L_x_21) ;  /* 0x0000000108c87547 */ /* 0x000fea000b800000 */
[----:B------:R-:W1:Y:S01]  /*09e0*/  S2R R2, SR_LANEID ;  /* 0x0000000000027919 */ /* 0x000e620000000000 */
[----:B------:R-:W-:Y:S01]  /*09f0*/  USHF.R.U32.HI UR9, URZ, 0x1, UR12 ;  /* 0x00000001ff097899 */ /* 0x000fe2000801160c */
[----:B------:R-:W-:Y:S01]  /*0a00*/  MOV R19, RZ ;  /* 0x000000ff00137202 */ /* 0x000fe20000000f00 */
[----:B------:R-:W-:Y:S01]  /*0a10*/  USHF.R.U32.HI UR13, URZ, 0x1, UR7 ;  /* 0x00000001ff0d7899 */ /* 0x000fe20008011607 */
[----:B------:R-:W-:Y:S01]  /*0a20*/  IMAD.U32 R9, RZ, RZ, UR4 ;  /* 0x00000004ff097e24 */ /* 0x000fe2000f8e00ff */
[----:B------:R-:W-:Y:S01]  /*0a30*/  MOV R7, UR4 ;  /* 0x0000000400077c02 */ /* 0x000fe20008000f00 */
[----:B------:R-:W-:Y:S01]  /*0a40*/  IMAD R4, R3, UR12, RZ ;  /* 0x0000000c03047c24 */ /* 0x000fe2000f8e02ff */
[----:B------:R-:W-:Y:S01]  /*0a50*/  UIADD3 UR4, UPT, UPT, -UR5, URZ, URZ ;  /* 0x000000ff05047290 */ /* 0x000fe2000fffe1ff */
[----:B------:R-:W-:Y:S02]  /*0a60*/  IMAD R9, R9, UR7, R0 ;  /* 0x0000000709097c24 */ /* 0x000fe4000f8e0200 */
[----:B------:R-:W-:-:S03]  /*0a70*/  IMAD.SHL.U32 R4, R4, 0x10, RZ ;  /* 0x0000001004047824 */ /* 0x000fc600078e00ff */
[----:B------:R-:W-:Y:S01]  /*0a80*/  SHF.L.U32 R9, R9, 0x4, RZ ;  /* 0x0000000409097819 */ /* 0x000fe200000006ff */
[----:B------:R-:W-:Y:S01]  /*0a90*/  IMAD R8, R7, 0x10, R4 ;  /* 0x0000001007087824 */ /* 0x000fe200078e0204 */
[----:B-1----:R-:W-:Y:S02]  /*0aa0*/  LOP3.LUT R18, R2, 0x3, RZ, 0xc0, !PT ;  /* 0x0000000302127812 */ /* 0x002fe400078ec0ff */
[----:B------:R-:W-:-:S05]  /*0ab0*/  SHF.R.U32.HI R5, RZ, 0x2, R2 ;  /* 0x00000002ff057819 */ /* 0x000fca0000011602 */
[----:B------:R-:W-:-:S04]  /*0ac0*/  IMAD.WIDE.U32 R12, R5, UR9, R18 ;  /* 0x00000009050c7c25 */ /* 0x000fc8000f8e0012 */
[----:B------:R-:W-:Y:S01]  /*0ad0*/  IMAD.WIDE.U32 R18, R5, UR13, R18 ;  /* 0x0000000d05127c25 */ /* 0x000fe2000f8e0012 */
[----:B------:R-:W-:-:S04]  /*0ae0*/  SHF.L.U64.HI R2, R12, 0x2, R13 ;  /* 0x000000020c027819 */ /* 0x000fc8000001020d */
[----:B------:R-:W-:-:S07]  /*0af0*/  SHF.L.U64.HI R10, R18, 0x2, R19 ;  /* 0x00000002120a7819 */ /* 0x000fce0000010213 */
.L_x_24:
[----:B------:R-:W1:Y:S01]  /*0b00*/  LDC.64 R6, c[0x0][0x390] ;  /* 0x0000e400ff067b82 */ /* 0x000e620000000a00 */
[----:B------:R-:W-:-:S07]  /*0b10*/  MOV R29, UR7 ;  /* 0x00000007001d7c02 */ /* 0x000fce0008000f00 */
[----:B------:R-:W2:Y:S01]  /*0b20*/  LDC.64 R4, c[0x0][0x388] ;  /* 0x0000e200ff047b82 */ /* 0x000ea20000000a00 */
[----:B-1----:R-:W-:-:S03]  /*0b30*/  IMAD.WIDE R6, R9, 0x2, R6 ;  /* 0x0000000209067825 */ /* 0x002fc600078e0206 */
[----:B------:R-:W-:-:S05]  /*0b40*/  LEA R6, P0, R18, R6, 0x2 ;  /* 0x0000000612067211 */ /* 0x000fca00078010ff */
[----:B------:R-:W-:Y:S02]  /*0b50*/  IMAD.X R7, R7, 0x1, R10, P0 ;  /* 0x0000000107077824 */ /* 0x000fe400000e060a */
[----:B------:R-:W-:-:S03]  /*0b60*/  IMAD.WIDE.U32 R28, R29, 0x10, R6 ;  /* 0x000000101d1c7825 */ /* 0x000fc600078e0006 */
[----:B0-----:R-:W3:Y:S04]  /*0b70*/  LDG.E R22, desc[UR10][R6.64] ;  /* 0x0000000a06167981 */ /* 0x001ee8000c1e1900 */
[----:B------:R-:W4:Y:S04]  /*0b80*/  LDG.E R20, desc[UR10][R6.64+0x10] ;  /* 0x0000100a06147981 */ /* 0x000f28000c1e1900 */
[----:B------:R-:W5:Y:S04]  /*0b90*/  LDG.E R23, desc[UR10][R28.64] ;  /* 0x0000000a1c177981 */ /* 0x000f68000c1e1900 */
[----:B------:R-:W5:Y:S01]  /*0ba0*/  LDG.E R21, desc[UR10][R28.64+0x10] ;  /* 0x0000100a1c157981 */ /* 0x000f62000c1e1900 */
[----:B--2---:R-:W-:Y:S01]  /*0bb0*/  IMAD.WIDE R4, R8, 0x2, R4 ;  /* 0x0000000208047825 */ /* 0x004fe200078e0204 */
[----:B------:R-:W-:-:S02]  /*0bc0*/  MOV R25, UR12 ;  /* 0x0000000c00197c02 */ /* 0x000fc40008000f00 */
[----:B------:R-:W-:-:S05]  /*0bd0*/  LEA R26, P0, R12, R4, 0x2 ;  /* 0x000000040c1a7211 */ /* 0x000fca00078010ff */
[----:B------:R-:W-:Y:S02]  /*0be0*/  IMAD.X R27, R5, 0x1, R2, P0 ;  /* 0x00000001051b7824 */ /* 0x000fe400000e0602 */
[----:B------:R-:W-:-:S03]  /*0bf0*/  IMAD.WIDE.U32 R24, R25, 0x10, R26 ;  /* 0x0000001019187825 */ /* 0x000fc600078e001a */
[----:B------:R-:W2:Y:S04]  /*0c00*/  LDG.E R4, desc[UR10][R26.64] ;  /* 0x0000000a1a047981 */ /* 0x000ea8000c1e1900 */
[----:B------:R-:W2:Y:S04]  /*0c10*/  LDG.E R6, desc[UR10][R26.64+0x10] ;  /* 0x0000100a1a067981 */ /* 0x000ea8000c1e1900 */
[----:B------:R-:W2:Y:S04]  /*0c20*/  LDG.E R5, desc[UR10][R24.64] ;  /* 0x0000000a18057981 */ /* 0x000ea8000c1e1900 */
[----:B------:R-:W2:Y:S01]  /*0c30*/  LDG.E R7, desc[UR10][R24.64+0x10] ;  /* 0x0000100a18077981 */ /* 0x000ea2000c1e1900 */
[----:B------:R-:W-:Y:S01]  /*0c40*/  UIADD3 UR4, UPT, UPT, UR4, 0x1, URZ ;  /* 0x0000000104047890 */ /* 0x000fe2000fffe0ff */
[----:B------:R-:W-:Y:S01]  /*0c50*/  VIADD R8, R8, 0x10 ;  /* 0x0000001008087836 */ /* 0x000fe20000000000 */
[----:B------:R-:W-:-:S02]  /*0c60*/  IADD3 R9, PT, PT, R9, UR8, RZ ;  /* 0x0000000809097c10 */ /* 0x000fc4000fffe0ff */
[----:B------:R-:W-:Y:S01]  /*0c70*/  UISETP.NE.AND UP0, UPT, UR4, URZ, UPT ;  /* 0x000000ff0400728c */ /* 0x000fe2000bf05270 */
[----:B---3--:R-:W-:Y:S04]  /*0c80*/  MOVM.16.MT88 R22, R22 ;  /* 0x000000001616723a */ /* 0x008fe80000000000 */
[----:B----4-:R-:W-:Y:S04]  /*0c90*/  MOVM.16.MT88 R20, R20 ;  /* 0x000000001414723a */ /* 0x010fe80000000000 */
[----:B-----5:R-:W2:Y:S04]  /*0ca0*/  MOVM.16.MT88 R23, R23 ;  /* 0x000000001717723a */ /* 0x020ea80000000000 */
[----:B------:R-:W0:Y:S01]  /*0cb0*/  MOVM.16.MT88 R21, R21 ;  /* 0x000000001515723a */ /* 0x000e220000000000 */
[C---:B--2---:R-:W-:Y:S08]  /*0cc0*/  HMMA.16816.F16 R14, R4.reuse, R22, R14 ;  /* 0x00000016040e723c */ /* 0x044ff0000000080e */
[----:B0-----:R-:W-:Y:S01]  /*0cd0*/  HMMA.16816.F16 R16, R4, R20, R16 ;  /* 0x000000140410723c */ /* 0x001fe20000000810 */
[----:B------:R-:W-:-:S04]  /*0ce0*/  NOP ;  /* 0x0000000000007918 */ /* 0x000fc80000000000 */
[----:B------:R-:W-:-:S15]  /*0cf0*/  BRA.U UP0, `(.L_x_24) ;  /* 0xfffffffd00807547 */ /* 0x000fde000b83ffff */
.L_x_21:
[----:B------:R-:W1:Y:S01]  /*0d00*/  S2R R2, SR_LANEID ;  /* 0x0000000000027919 */ /* 0x000e620000000000 */
[----:B------:R-:W2:Y:S01]  /*0d10*/  LDC.64 R4, c[0x0][0x380] ;  /* 0x0000e000ff047b82 */ /* 0x000ea20000000a00 */
[----:B------:R-:W-:Y:S01]  /*0d20*/  IMAD R3, R3, UR7, R0 ;  /* 0x0000000703037c24 */ /* 0x000fe2000f8e0200 */
[----:B------:R-:W-:Y:S01]  /*0d30*/  USHF.R.U32.HI UR4, URZ, 0x1, UR7 ;  /* 0x00000001ff047899 */ /* 0x000fe20008011607 */
[----:B------:R-:W-:Y:S02]  /*0d40*/  MOV R7, RZ ;  /* 0x000000ff00077202 */ /* 0x000fe40000000f00 */
[----:B------:R-:W-:Y:S01]  /*0d50*/  IMAD.SHL.U32 R3, R3, 0x10, RZ ;  /* 0x0000001003037824 */ /* 0x000fe200078e00ff */
[----:B-1----:R-:W-:Y:S02]  /*0d60*/  LOP3.LUT R6, R2, 0x3, RZ, 0xc0, !PT ;  /* 0x0000000302067812 */ /* 0x002fe400078ec0ff */
[----:B------:R-:W-:Y:S01]  /*0d70*/  SHF.R.U32.HI R9, RZ, 0x2, R2 ;  /* 0x00000002ff097819 */ /* 0x000fe20000011602 */
[----:B--2---:R-:W-:Y:S01]  /*0d80*/  IMAD.WIDE R2, R3, 0x2, R4 ;  /* 0x0000000203027825 */ /* 0x004fe200078e0204 */
[----:B------:R-:W-:-:S03]  /*0d90*/  MOV R5, UR4 ;  /* 0x0000000400057c02 */ /* 0x000fc60008000f00 */
[----:B------:R-:W-:-:S03]  /*0da0*/  IMAD.WIDE.U32 R6, R9, UR4, R6 ;  /* 0x0000000409067c25 */ /* 0x000fc6000f8e0006 */
[----:B------:R-:W-:-:S04]  /*0db0*/  LEA R2, P0, R6, R2, 0x2 ;  /* 0x0000000206027211 */ /* 0x000fc800078010ff */
[----:B------:R-:W-:-:S03]  /*0dc0*/  LEA.HI.X R3, R6, R3, R7, 0x2, P0 ;  /* 0x0000000306037211 */ /* 0x000fc600000f1407 */
[----:B------:R-:W-:Y:S02]  /*0dd0*/  IMAD.WIDE.U32 R4, R5, 0x20, R2 ;  /* 0x0000002005047825 */ /* 0x000fe400078e0002 */
[----:B0-----:R-:W-:Y:S04]  /*0de0*/  STG.E desc[UR10][R2.64], R14 ;  /* 0x0000000e02007986 */ /* 0x001fe8000c10190a */
[----:B------:R-:W-:Y:S04]  /*0df0*/  STG.E desc[UR10][R4.64], R15 ;  /* 0x0000000f04007986 */ /* 0x000fe8000c10190a */
[----:B------:R-:W-:Y:S04]  /*0e00*/  STG.E desc[UR10][R2.64+0x10], R16 ;  /* 0x0000101002007986 */ /* 0x000fe8000c10190a */
[----:B------:R-:W-:Y:S01]  /*0e10*/  STG.E desc[UR10][R4.64+0x10], R17 ;  /* 0x0000101104007986 */ /* 0x000fe2000c10190a */
[----:B------:R-:W-:Y:S05]  /*0e20*/  EXIT ;  /* 0x000000000000794d */ /* 0x000fea0003800000 */
.L_x_25:
        /* <DEDUP_REMOVED lines=13> */
.L_x_45:


//--------------------- .text._Z26dev_tensorcore_mmult_tiledI6__halfS0_fEvPT1_PT_PT0_iii --------------------------
	.section	.text._Z26dev_tensorcore_mmult_tiledI6__halfS0_fEvPT1_PT_PT0_iii,"ax",@progbits
	.align	128
        .global         _Z26dev_tensorcore_mmult_tiledI6__halfS0_fEvPT1_PT_PT0_iii
        .type           _Z26dev_tensorcore_mmult_tiledI6__halfS0_fEvPT1_PT_PT0_iii,@function
        .size           _Z26dev_tensorcore_mmult_tiledI6__halfS0_fEvPT1_PT_PT0_iii,(.L_x_46 - _Z26dev_tensorcore_mmult_tiledI6__halfS0_fEvPT1_PT_PT0_iii)
        .other          _Z26dev_tensorcore_mmult_tiledI6__halfS0_fEvPT1_PT_PT0_iii,@"STO_CUDA_ENTRY STV_DEFAULT"
_Z26dev_tensorcore_mmult_tiledI6__halfS0_fEvPT1_PT_PT0_iii:
.text._Z26dev_tensorcore_mmult_tiledI6__halfS0_fEvPT1_PT_PT0_iii:
        /* <DEDUP_REMOVED lines=47> */
[----:B------:R-:W-:Y:S01]  /*02f0*/  UMOV UR4, URZ ;  /* 0x000000ff00047c82 */ /* 0x000fe20008000000 */
[----:B------:R-:W-:Y:S01]  /*0300*/  UISETP.NE.AND UP0, UPT, UR5, URZ, UPT ;  /* 0x000000ff0500728c */ /* 0x000fe2000bf05270 */
[----:B------:R-:W-:Y:S10]  /*0310*/  BRA.U !UP1, `(.L_x_27) ;  /* 0x0000000509b87547 */ /* 0x000ff4000b800000 */
[----:B------:R-:W1:Y:S01]  /*0320*/  S2R R7, SR_LANEID ;  /* 0x0000000000077919 */ /* 0x000e620000000000 */
[----:B------:R-:W-:Y:S01]  /*0330*/  USHF.R.U32.HI UR8, URZ, 0x1, UR7 ;  /* 0x00000001ff087899 */ /* 0x000fe20008011607 */
[----:B------:R-:W-:Y:S01]  /*0340*/  IMAD.MOV.U32 R31, RZ, RZ, RZ ;  /* 0x000000ffff1f7224 */ /* 0x000fe200078e00ff */
[----:B------:R-:W-:Y:S01]  /*0350*/  USHF.R.U32.HI UR9, URZ, 0x1, UR12 ;  /* 0x00000001ff097899 */ /* 0x000fe2000801160c */
[----:B------:R-:W-:Y:S01]  /*0360*/  MOV R11, RZ ;  /* 0x000000ff000b7202 */ /* 0x000fe20000000f00 */
[----:B------:R-:W-:Y:S01]  /*0370*/  ULOP3.LUT UR4, UR6, 0x7ffffffc, URZ, 0xc0, !UPT ;  /* 0x7ffffffc06047892 */ /* 0x000fe2000f8ec0ff */
[----:B-1----:R-:W-:Y:S02]  /*0380*/  LOP3.LUT R30, R7, 0x3, RZ, 0xc0, !PT ;  /* 0x00000003071e7812 */ /* 0x002fe400078ec0ff */
[----:B------:R-:W-:-:S05]  /*0390*/  SHF.R.U32.HI R7, RZ, 0x2, R7 ;  /* 0x00000002ff077819 */ /* 0x000fca0000011607 */
[----:B------:R-:W-:Y:S01]  /*03a0*/  IMAD.WIDE.U32 R2, R7, UR8, R30 ;  /* 0x0000000807027c25 */ /* 0x000fe2000f8e001e */
[----:B------:R-:W-:-:S03]  /*03b0*/  UIADD3 UR8, UPT, UPT, -UR4, URZ, URZ ;  /* 0x000000ff04087290 */ /* 0x000fc6000fffe1ff */
[----:B------:R-:W-:Y:S01]  /*03c0*/  IMAD.WIDE.U32 R30, R7, UR9, R30 ;  /* 0x00000009071e7c25 */ /* 0x000fe2000f8e001e */
[----:B------:R-:W-:Y:S02]  /*03d0*/  SHF.L.U64.HI R0, R2, 0x2, R3 ;  /* 0x0000000202007819 */ /* 0x000fe40000010203 */
[----:B------:R-:W-:Y:S01]  /*03e0*/  SHF.L.U32 R3, R4, 0x4, RZ ;  /* 0x0000000404037819 */ /* 0x000fe200000006ff */
[----:B------:R-:W-:Y:S02]  /*03f0*/  IMAD.SHL.U32 R2, R2, 0x4, RZ ;  /* 0x0000000402027824 */ /* 0x000fe400078e00ff */
[----:B------:R-:W-:-:S07]  /*0400*/  IMAD.SHL.U32 R4, R5, 0x10, RZ ;  /* 0x0000001005047824 */ /* 0x000fce00078e00ff */
.L_x_28:
        /* <DEDUP_REMOVED lines=9> */
[----:B--2---:R-:W-:Y:S01]  /*04a0*/  IMAD.WIDE R12, R3, 0x2, R12 ;  /* 0x00000002030c7825 */ /* 0x004fe200078e020c */
[C---:B------:R-:W-:Y:S02]  /*04b0*/  SHF.L.U64.HI R15, R30.reuse, 0x2, R31 ;  /* 0x000000021e0f7819 */ /* 0x040fe4000001021f */
[----:B------:R0:W2:Y:S01]  /*04c0*/  LDG.E R29, desc[UR10][R18.64+0x10] ;  /* 0x0000100a121d7981 */ /* 0x0000a2000c1e1900 */
[----:B------:R-:W-:Y:S02]  /*04d0*/  MOV R35, UR12 ;  /* 0x0000000c00237c02 */ /* 0x000fe40008000f00 */
[----:B------:R-:W-:Y:S01]  /*04e0*/  LEA R36, P0, R30, R12, 0x2 ;  /* 0x0000000c1e247211 */ /* 0x000fe200078010ff */
[----:B------:R2:W5:Y:S04]  /*04f0*/  LDG.E R16, desc[UR10][R16.64+0x10] ;  /* 0x0000100a10107981 */ /* 0x000568000c1e1900 */
[----:B------:R-:W-:-:S02]  /*0500*/  IMAD.X R37, R13, 0x1, R15, P0 ;  /* 0x000000010d257824 */ /* 0x000fc400000e060f */
[----:B------:R-:W-:-:S03]  /*0510*/  IMAD.WIDE.U32 R34, R35, 0x10, R36 ;  /* 0x0000001023227825 */ /* 0x000fc600078e0024 */
[----:B------:R-:W5:Y:S04]  /*0520*/  LDG.E R12, desc[UR10][R36.64] ;  /* 0x0000000a240c7981 */ /* 0x000f68000c1e1900 */
[----:B------:R-:W5:Y:S04]  /*0530*/  LDG.E R14, desc[UR10][R36.64+0x10] ;  /* 0x0000100a240e7981 */ /* 0x000f68000c1e1900 */
[----:B------:R-:W5:Y:S04]  /*0540*/  LDG.E R13, desc[UR10][R34.64] ;  /* 0x0000000a220d7981 */ /* 0x000f68000c1e1900 */
[----:B------:R-:W5:Y:S01]  /*0550*/  LDG.E R15, desc[UR10][R34.64+0x10] ;  /* 0x0000100a220f7981 */ /* 0x000f62000c1e1900 */
[----:B------:R-:W-:-:S06]  /*0560*/  USHF.L.U32 UR9, UR7, 0x4, URZ ;  /* 0x0000000407097899 */ /* 0x000fcc00080006ff */
[----:B------:R-:W-:-:S04]  /*0570*/  IMAD.U32 R25, RZ, RZ, UR9 ;  /* 0x00000009ff197e24 */ /* 0x000fc8000f8e00ff */
[----:B------:R-:W-:-:S03]  /*0580*/  IMAD.WIDE R26, R25, 0x2, R26 ;  /* 0x00000002191a7825 */ /* 0x000fc600078e021a */
[----:B------:R-:W-:Y:S01]  /*0590*/  IADD3 R32, P0, PT, R26, R2, RZ ;  /* 0x000000021a207210 */ /* 0x000fe20007f1e0ff */
[----:B------:R-:W-:-:S03]  /*05a0*/  IMAD.U32 R25, RZ, RZ, UR7 ;  /* 0x00000007ff197e24 */ /* 0x000fc6000f8e00ff */
[----:B------:R-:W-:-:S03]  /*05b0*/  IADD3.X R33, PT, PT, R27, R0, RZ, P0, !PT ;  /* 0x000000001b217210 */ /* 0x000fc600007fe4ff */
[----:B0-----:R-:W-:Y:S02]  /*05c0*/  IMAD.WIDE.U32 R18, R25, 0x10, R32 ;  /* 0x0000001019127825 */ /* 0x001fe400078e0020 */
[----:B------:R-:W5:Y:S04]  /*05d0*/  LDG.E R25, desc[UR10][R32.64] ;  /* 0x0000000a20197981 */ /* 0x000f68000c1e1900 */
[----:B------:R-:W5:Y:S04]  /*05e0*/  LDG.E R24, desc[UR10][R18.64] ;  /* 0x0000000a12187981 */ /* 0x000f68000c1e1900 */
[----:B---3--:R-:W-:Y:S04]  /*05f0*/  MOVM.16.MT88 R6, R6 ;  /* 0x000000000606723a */ /* 0x008fe80000000000 */
[----:B----4-:R-:W0:Y:S04]  /*0600*/  MOVM.16.MT88 R7, R7 ;  /* 0x000000000707723a */ /* 0x010e280000000000 */
[----:B--2---:R-:W-:Y:S04]  /*0610*/  MOVM.16.MT88 R17, R29 ;  /* 0x000000001d11723a */ /* 0x004fe80000000000 */
[----:B-----5:R-:W1:Y:S01]  /*0620*/  MOVM.16.MT88 R16, R16 ;  /* 0x000000001010723a */ /* 0x020e620000000000 */
[C---:B0-----:R-:W-:Y:S03]  /*0630*/  HMMA.16816.F32 R20, R12.reuse, R6, R20 ;  /* 0x000000060c14723c */ /* 0x041fe60000001814 */
[----:B------:R-:W2:Y:S04]  /*0640*/  LDG.E R7, desc[UR10][R32.64+0x10] ;  /* 0x0000100a20077981 */ /* 0x000ea8000c1e1900 */
[----:B------:R1:W3:Y:S02]  /*0650*/  LDG.E R6, desc[UR10][R18.64+0x10] ;  /* 0x0000100a12067981 */ /* 0x0002e4000c1e1900 */
[----:B-1----:R-:W-:Y:S02]  /*0660*/  HMMA.16816.F32 R16, R12, R16, R8 ;  /* 0x000000100c10723c */ /* 0x002fe40000001808 */
[----:B------:R-:W4:Y:S04]  /*0670*/  LDG.E R8, desc[UR10][R36.64+0x20] ;  /* 0x0000200a24087981 */ /* 0x000f28000c1e1900 */
[----:B------:R-:W4:Y:S04]  /*0680*/  LDG.E R10, desc[UR10][R36.64+0x30] ;  /* 0x0000300a240a7981 */ /* 0x000f28000c1e1900 */
[----:B------:R-:W4:Y:S04]  /*0690*/  LDG.E R9, desc[UR10][R34.64+0x20] ;  /* 0x0000200a22097981 */ /* 0x000f28000c1e1900 */
[----:B------:R-:W4:Y:S04]  /*06a0*/  LDG.E R11, desc[UR10][R34.64+0x30] ;  /* 0x0000300a220b7981 */ /* 0x000f28000c1e1900 */
[----:B------:R-:W-:Y:S04]  /*06b0*/  MOVM.16.MT88 R14, R25 ;  /* 0x00000000190e723a */ /* 0x000fe80000000000 */
[----:B------:R0:W4:Y:S01]  /*06c0*/  MOVM.16.MT88 R15, R24 ;  /* 0x00000000180f723a */ /* 0x0001220000000000 */
[----:B------:R-:W-:-:S05]  /*06d0*/  MOV R29, UR9 ;  /* 0x00000009001d7c02 */ /* 0x000fca0008000f00 */
[----:B0-----:R-:W-:Y:S01]  /*06e0*/  IMAD.WIDE R24, R29, 0x2, R26 ;  /* 0x000000021d187825 */ /* 0x001fe200078e021a */
[----:B--2---:R-:W-:Y:S04]  /*06f0*/  MOVM.16.MT88 R12, R7 ;  /* 0x00000000070c723a */ /* 0x004fe80000000000 */
[----:B---3--:R0:W1:Y:S02]  /*0700*/  MOVM.16.MT88 R13, R6 ;  /* 0x00000000060d723a */ /* 0x0080640000000000 */
[----:B0-----:R-:W-:-:S05]  /*0710*/  IADD3 R6, P0, PT, R24, R2, RZ ;  /* 0x0000000218067210 */ /* 0x001fca0007f1e0ff */
[----:B------:R-:W-:-:S05]  /*0720*/  IMAD.X R7, R25, 0x1, R0, P0 ;  /* 0x0000000119077824 */ /* 0x000fca00000e0600 */
[----:B------:R-:W2:Y:S01]  /*0730*/  LDG.E R26, desc[UR10][R6.64] ;  /* 0x0000000a061a7981 */ /* 0x000ea2000c1e1900 */
[----:B----4-:R-:W-:Y:S01]  /*0740*/  HMMA.16816.F32 R20, R8, R14, R20 ;  /* 0x0000000e0814723c */ /* 0x010fe20000001814 */
[----:B------:R-:W-:-:S05]  /*0750*/  MOV R15, UR7 ;  /* 0x00000007000f7c02 */ /* 0x000fca0008000f00 */
[----:B------:R-:W-:Y:S02]  /*0760*/  IMAD.WIDE.U32 R14, R15, 0x10, R6 ;  /* 0x000000100f0e7825 */ /* 0x000fe400078e0006 */
[----:B-1----:R-:W-:Y:S01]  /*0770*/  HMMA.16816.F32 R16, R8, R12, R16 ;  /* 0x0000000c0810723c */ /* 0x002fe20000001810 */
[----:B------:R-:W3:Y:S01]  /*0780*/  LDG.E R12, desc[UR10][R36.64+0x40] ;  /* 0x0000400a240c7981 */ /* 0x000ee2000c1e1900 */
[----:B------:R-:W-:-:S03]  /*0790*/  IMAD.U32 R9, RZ, RZ, UR9 ;  /* 0x00000009ff097e24 */ /* 0x000fc6000f8e00ff */
[----:B------:R-:W4:Y:S01]  /*07a0*/  LDG.E R33, desc[UR10][R14.64] ;  /* 0x0000000a0e217981 */ /* 0x000f22000c1e1900 */
[----:B------:R-:W-:-:S03]  /*07b0*/  IMAD.WIDE R8, R9, 0x2, R24 ;  /* 0x0000000209087825 */ /* 0x000fc600078e0218 */
[----:B------:R-:W5:Y:S04]  /*07c0*/  LDG.E R24, desc[UR10][R6.64+0x10] ;  /* 0x0000100a06187981 */ /* 0x000f68000c1e1900 */
[----:B------:R-:W3:Y:S01]  /*07d0*/  LDG.E R25, desc[UR10][R14.64+0x10] ;  /* 0x0000100a0e197981 */ /* 0x000ee2000c1e1900 */
[----:B------:R-:W-:-:S03]  /*07e0*/  IADD3 R10, P0, PT, R8, R2, RZ ;  /* 0x00000002080a7210 */ /* 0x000fc60007f1e0ff */
[----:B------:R-:W3:Y:S01]  /*07f0*/  LDG.E R13, desc[UR10][R34.64+0x40] ;  /* 0x0000400a220d7981 */ /* 0x000ee2000c1e1900 */
[----:B------:R-:W-:Y:S01]  /*0800*/  IADD3.X R11, PT, PT, R9, R0, RZ, P0, !PT ;  /* 0x00000000090b7210 */ /* 0x000fe200007fe4ff */
[----:B------:R-:W-:-:S04]  /*0810*/  IMAD.U32 R9, RZ, RZ, UR7 ;  /* 0x00000007ff097e24 */ /* 0x000fc8000f8e00ff */
[----:B------:R-:W-:Y:S01]  /*0820*/  IMAD.WIDE.U32 R8, R9, 0x10, R10 ;  /* 0x0000001009087825 */ /* 0x000fe200078e000a */
[----:B------:R-:W3:Y:S04]  /*0830*/  LDG.E R14, desc[UR10][R36.64+0x50] ;  /* 0x0000500a240e7981 */ /* 0x000ee8000c1e1900 */
        /* <DEDUP_REMOVED lines=8> */
[----:B------:R-:W3:Y:S01]  /*08c0*/  LDG.E R11, desc[UR10][R34.64+0x70] ;  /* 0x0000700a220b7981 */ /* 0x000ee2000c1e1900 */
[----:B------:R-:W-:-:S04]  /*08d0*/  UIADD3 UR8, UPT, UPT, UR8, 0x4, URZ ;  /* 0x0000000408087890 */ /* 0x000fc8000fffe0ff */
[----:B------:R-:W-:Y:S01]  /*08e0*/  UISETP.NE.AND UP1, UPT, UR8, URZ, UPT ;  /* 0x000000ff0800728c */ /* 0x000fe2000bf25270 */
[----:B------:R-:W-:Y:S01]  /*08f0*/  IADD3 R3, PT, PT, R3, 0x40, RZ ;  /* 0x0000004003037810 */ /* 0x000fe20007ffe0ff */
[----:B--2---:R-:W-:Y:S04]  /*0900*/  MOVM.16.MT88 R26, R26 ;  /* 0x000000001a1a723a */ /* 0x004fe80000000000 */
[----:B----4-:R-:W0:Y:S04]  /*0910*/  MOVM.16.MT88 R27, R33 ;  /* 0x00000000211b723a */ /* 0x010e280000000000 */
[----:B-----5:R-:W-:Y:S04]  /*0920*/  MOVM.16.MT88 R24, R24 ;  /* 0x000000001818723a */ /* 0x020fe80000000000 */
[----:B---3--:R-:W1:Y:S01]  /*0930*/  MOVM.16.MT88 R25, R25 ;  /* 0x000000001919723a */ /* 0x008e620000000000 */
[C---:B0-----:R-:W-:Y:S03]  /*0940*/  HMMA.16816.F32 R20, R12.reuse, R26, R20 ;  /* 0x0000001a0c14723c */ /* 0x041fe60000001814 */
[----:B------:R-:W-:Y:S04]  /*0950*/  MOVM.16.MT88 R26, R32 ;  /* 0x00000000201a723a */ /* 0x000fe80000000000 */
[----:B------:R-:W0:Y:S04]  /*0960*/  MOVM.16.MT88 R27, R29 ;  /* 0x000000001d1b723a */ /* 0x000e280000000000 */
[----:B------:R-:W-:Y:S04]  /*0970*/  MOVM.16.MT88 R6, R6 ;  /* 0x000000000606723a */ /* 0x000fe80000000000 */
[----:B------:R-:W2:Y:S01]  /*0980*/  MOVM.16.MT88 R7, R7 ;  /* 0x000000000707723a */ /* 0x000ea20000000000 */
[----:B-1----:R-:W-:Y:S01]  /*0990*/  HMMA.16816.F32 R16, R12, R24, R16 ;  /* 0x000000180c10723c */ /* 0x002fe20000001810 */
[----:B------:R-:W-:-:S07]  /*09a0*/  MOV R13, UR7 ;  /* 0x00000007000d7c02 */ /* 0x000fce0008000f00 */
[----:B0-----:R-:W-:-:S12]  /*09b0*/  HMMA.16816.F32 R20, R8, R26, R20 ;  /* 0x0000001a0814723c */ /* 0x001fd80000001814 */
[----:B--2---:R-:W-:Y:S01]  /*09c0*/  HMMA.16816.F32 R8, R8, R6, R16 ;  /* 0x000000060808723c */ /* 0x004fe20000001810 */
[----:B------:R-:W-:Y:S01]  /*09d0*/  IMAD R4, R13, 0x40, R4 ;  /* 0x000000400d047824 */ /* 0x000fe200078e0204 */
[----:B------:R-:W-:-:S03]  /*09e0*/  NOP ;  /* 0x0000000000007918 */ /* 0x000fc60000000000 */
[----:B------:R-:W-:-:S15]  /*09f0*/  BRA.U UP1, `(.L_x_28) ;  /* 0xfffffff901847547 */ /* 0x000fde000b83ffff */
.L_x_27:
[----:B------:R-:W-:Y:S05]  /*0a00*/  BRA.U !UP0, `(.L_x_26) ;  /* 0x0000000108c87547 */ /* 0x000fea000b800000 */
[----:B------:R-:W1:Y:S01]  /*0a10*/  S2R R0, SR_LANEID ;  /* 0x0000000000007919 */ /* 0x000e620000000000 */
[----:B------:R-:W-:Y:S01]  /*0a20*/  USHF.R.U32.HI UR8, URZ, 0x1, UR12 ;  /* 0x00000001ff087899 */ /* 0x000fe2000801160c */
[----:B------:R-:W-:Y:S01]  /*0a30*/  MOV R7, RZ ;  /* 0x000000ff00077202 */ /* 0x000fe20000000f00 */
[----:B------:R-:W-:Y:S01]  /*0a40*/  USHF.R.U32.HI UR9, URZ, 0x1, UR7 ;  /* 0x00000001ff097899 */ /* 0x000fe20008011607 */
[----:B------:R-:W-:Y:S02]  /*0a50*/  IMAD.U32 R4, RZ, RZ, UR4 ;  /* 0x00000004ff047e24 */ /* 0x000fe4000f8e00ff */
[----:B------:R-:W-:Y:S02]  /*0a60*/  IMAD R25, R28, UR12, RZ ;  /* 0x0000000c1c197c24 */ /* 0x000fe4000f8e02ff */
[----:B------:R-:W-:Y:S02]  /*0a70*/  IMAD R4, R4, UR7, R5 ;  /* 0x0000000704047c24 */ /* 0x000fe4000f8e0205 */
[----:B------:R-:W-:Y:S01]  /*0a80*/  VIADD R25, R25, UR4 ;  /* 0x0000000419197c36 */ /* 0x000fe20008000000 */
[----:B------:R-:W-:-:S02]  /*0a90*/  UIADD3 UR4, UPT, UPT, -UR5, URZ, URZ ;  /* 0x000000ff05047290 */ /* 0x000fc4000fffe1ff */
[----:B------:R-:W-:Y:S01]  /*0aa0*/  SHF.L.U32 R4, R4, 0x4, RZ ;  /* 0x0000000404047819 */ /* 0x000fe200000006ff */
[----:B------:R-:W-:Y:S01]  /*0ab0*/  IMAD.SHL.U32 R25, R25, 0x10, RZ ;  /* 0x0000001019197824 */ /* 0x000fe200078e00ff */
[----:B-1----:R-:W-:Y:S02]  /*0ac0*/  LOP3.LUT R6, R0, 0x3, RZ, 0xc0, !PT ;  /* 0x0000000300067812 */ /* 0x002fe400078ec0ff */
[----:B------:R-:W-:-:S05]  /*0ad0*/  SHF.R.U32.HI R13, RZ, 0x2, R0 ;  /* 0x00000002ff0d7819 */ /* 0x000fca0000011600 */
[----:B------:R-:W-:-:S04]  /*0ae0*/  IMAD.WIDE.U32 R2, R13, UR8, R6 ;  /* 0x000000080d027c25 */ /* 0x000fc8000f8e0006 */
[----:B------:R-:W-:Y:S01]  /*0af0*/  IMAD.WIDE.U32 R6, R13, UR9, R6 ;  /* 0x000000090d067c25 */ /* 0x000fe2000f8e0006 */
[----:B------:R-:W-:-:S04]  /*0b00*/  SHF.L.U64.HI R24, R2, 0x2, R3 ;  /* 0x0000000202187819 */ /* 0x000fc80000010203 */
[----:B------:R-:W-:-:S07]  /*0b10*/  SHF.L.U64.HI R0, R6, 0x2, R7 ;  /* 0x0000000206007819 */ /* 0x000fce0000010207 */
.L_x_29:
[----:B------:R-:W1:Y:S01]  /*0b20*/  LDC.64 R14, c[0x0][0x390] ;  /* 0x0000e400ff0e7b82 */ /* 0x000e620000000a00 */
[----:B------:R-:W-:-:S07]  /*0b30*/  IMAD.U32 R35, RZ, RZ, UR7 ;  /* 0x00000007ff237e24 */ /* 0x000fce000f8e00ff */
[----:B------:R-:W2:Y:S01]  /*0b40*/  LDC.64 R12, c[0x0][0x388] ;  /* 0x0000e200ff0c7b82 */ /* 0x000ea20000000a00 */
[----:B-1----:R-:W-:-:S03]  /*0b50*/  IMAD.WIDE R14, R4, 0x2, R14 ;  /* 0x00000002040e7825 */ /* 0x002fc600078e020e */
[----:B------:R-:W-:-:S04]  /*0b60*/  LEA R32, P0, R6, R14, 0x2 ;  /* 0x0000000e06207211 */ /* 0x000fc800078010ff */
[----:B------:R-:W-:-:S03]  /*0b70*/  IADD3.X R33, PT, PT, R15, R0, RZ, P0, !PT ;  /* 0x000000000f217210 */ /* 0x000fc600007fe4ff */
[----:B------:R-:W-:Y:S02]  /*0b80*/  IMAD.WIDE.U32 R34, R35, 0x10, R32 ;  /* 0x0000001023227825 */ /* 0x000fe400078e0020 */
[----:B0-----:R-:W3:Y:S04]  /*0b90*/  LDG.E R26, desc[UR10][R32.64] ;  /* 0x0000000a201a7981 */ /* 0x001ee8000c1e1900 */
[----:B------:R-:W4:Y:S04]  /*0ba0*/  LDG.E R29, desc[UR10][R32.64+0x10] ;  /* 0x0000100a201d7981 */ /* 0x000f28000c1e1900 */
[----:B------:R-:W5:Y:S04]  /*0bb0*/  LDG.E R27, desc[UR10][R34.64] ;  /* 0x0000000a221b7981 */ /* 0x000f68000c1e1900 */
[----:B------:R-:W5:Y:S01]  /*0bc0*/  LDG.E R30, desc[UR10][R34.64+0x10] ;  /* 0x0000100a221e7981 */ /* 0x000f62000c1e1900 */
[----:B--2---:R-:W-:-:S04]  /*0bd0*/  IMAD.WIDE R12, R25, 0x2, R12 ;  /* 0x00000002190c7825 */ /* 0x004fc800078e020c */
[----:B------:R-:W-:Y:S01]  /*0be0*/  IMAD.U32 R17, RZ, RZ, UR12 ;  /* 0x0000000cff117e24 */ /* 0x000fe2000f8e00ff */
[----:B------:R-:W-:-:S04]  /*0bf0*/  LEA R18, P0, R2, R12, 0x2 ;  /* 0x0000000c02127211 */ /* 0x000fc800078010ff */
[----:B------:R-:W-:-:S03]  /*0c00*/  IADD3.X R19, PT, PT, R13, R24, RZ, P0, !PT ;  /* 0x000000180d137210 */ /* 0x000fc600007fe4ff */
[----:B------:R-:W-:Y:S02]  /*0c10*/  IMAD.WIDE.U32 R16, R17, 0x10, R18 ;  /* 0x0000001011107825 */ /* 0x000fe400078e0012 */
[----:B------:R-:W2:Y:S04]  /*0c20*/  LDG.E R12, desc[UR10][R18.64] ;  /* 0x0000000a120c7981 */ /* 0x000ea8000c1e1900 */
[----:B------:R-:W2:Y:S04]  /*0c30*/  LDG.E R14, desc[UR10][R18.64+0x10] ;  /* 0x0000100a120e7981 */ /* 0x000ea8000c1e1900 */
[----:B------:R-:W2:Y:S04]  /*0c40*/  LDG.E R13, desc[UR10][R16.64] ;  /* 0x0000000a100d7981 */ /* 0x000ea8000c1e1900 */
[----:B------:R-:W2:Y:S01]  /*0c50*/  LDG.E R15, desc[UR10][R16.64+0x10] ;  /* 0x0000100a100f7981 */ /* 0x000ea2000c1e1900 */
[----:B------:R-:W-:Y:S01]  /*0c60*/  UIADD3 UR4, UPT, UPT, UR4, 0x1, URZ ;  /* 0x0000000104047890 */ /* 0x000fe2000fffe0ff */
[----:B------:R-:W-:Y:S01]  /*0c70*/  IADD3 R25, PT, PT, R25, 0x10, RZ ;  /* 0x0000001019197810 */ /* 0x000fe20007ffe0ff */
[----:B------:R-:W-:-:S02]  /*0c80*/  USHF.L.U32 UR5, UR7, 0x4, URZ ;  /* 0x0000000407057899 */ /* 0x000fc400080006ff */
[----:B------:R-:W-:-:S04]  /*0c90*/  UISETP.NE.AND UP0, UPT, UR4, URZ, UPT ;  /* 0x000000ff0400728c */ /* 0x000fc8000bf05270 */
[----:B------:R-:W-:Y:S01]  /*0ca0*/  VIADD R4, R4, UR5 ;  /* 0x0000000504047c36 */ /* 0x000fe20008000000 */
[----:B---3--:R-:W-:Y:S04]  /*0cb0*/  MOVM.16.MT88 R26, R26 ;  /* 0x000000001a1a723a */ /* 0x008fe80000000000 */
[----:B----4-:R-:W-:Y:S04]  /*0cc0*/  MOVM.16.MT88 R32, R29 ;  /* 0x000000001d20723a */ /* 0x010fe80000000000 */
[----:B-----5:R-:W2:Y:S04]  /*0cd0*/  MOVM.16.MT88 R27, R27 ;  /* 0x000000001b1b723a */ /* 0x020ea80000000000 */
[----:B------:R-:W0:Y:S01]  /*0ce0*/  MOVM.16.MT88 R33, R30 ;  /* 0x000000001e21723a */ /* 0x000e220000000000 */
[C---:B--2---:R-:W-:Y:S08]  /*0cf0*/  HMMA.16816.F32 R20, R12.reuse, R26, R20 ;  /* 0x0000001a0c14723c */ /* 0x044ff00000001814 */
[----:B0-----:R-:W-:Y:S01]  /*0d00*/  HMMA.16816.F32 R8, R12, R32, R8 ;  /* 0x000000200c08723c */ /* 0x001fe20000001808 */
[----:B------:R-:W-:-:S04]  /*0d10*/  NOP ;  /* 0x0000000000007918 */ /* 0x000fc80000000000 */
[----:B------:R-:W-:-:S15]  /*0d20*/  BRA.U UP0, `(.L_x_29) ;  /* 0xfffffffd007c7547 */ /* 0x000fde000b83ffff */
.L_x_26:
[----:B------:R-:W1:Y:S01]  /*0d30*/  S2R R0, SR_LANEID ;  /* 0x0000000000007919 */ /* 0x000e620000000000 */
[----:B------:R-:W2:Y:S01]  /*0d40*/  LDC.64 R2, c[0x0][0x380] ;  /* 0x0000e000ff027b82 */ /* 0x000ea20000000a00 */
[----:B------:R-:W-:Y:S01]  /*0d50*/  IMAD R5, R28, UR7, R5 ;  /* 0x000000071c057c24 */ /* 0x000fe2000f8e0205 */
[----:B------:R-:W-:-:S04]  /*0d60*/  USHF.R.U32.HI UR4, URZ, 0x1, UR7 ;  /* 0x00000001ff047899 */ /* 0x000fc80008011607 */
[----:B------:R-:W-:-:S05]  /*0d70*/  SHF.L.U32 R5, R5, 0x4, RZ ;  /* 0x0000000405057819 */ /* 0x000fca00000006ff */
[----:B--2---:R-:W-:-:S04]  /*0d80*/  IMAD.WIDE R2, R5, 0x4, R2 ;  /* 0x0000000405027825 */ /* 0x004fc800078e0202 */
[----:B------:R-:W-:Y:S01]  /*0d90*/  IMAD.MOV.U32 R5, RZ, RZ, RZ ;  /* 0x000000ffff057224 */ /* 0x000fe200078e00ff */
[----:B-1----:R-:W-:Y:S02]  /*0da0*/  LOP3.LUT R4, R0, 0x3, RZ, 0xc0, !PT ;  /* 0x0000000300047812 */ /* 0x002fe400078ec0ff */
[----:B------:R-:W-:-:S05]  /*0db0*/  SHF.R.U32.HI R7, RZ, 0x2, R0 ;  /* 0x00000002ff077819 */ /* 0x000fca0000011600 */
[----:B------:R-:W-:-:S03]  /*0dc0*/  IMAD.WIDE.U32 R4, R7, UR4, R4 ;  /* 0x0000000407047c25 */ /* 0x000fc6000f8e0004 */
[----:B------:R-:W-:-:S04]  /*0dd0*/  LEA R2, P0, R4, R2, 0x3 ;  /* 0x0000000204027211 */ /* 0x000fc800078018ff */
[----:B------:R-:W-:Y:S02]  /*0de0*/  LEA.HI.X R3, R4, R3, R5, 0x3, P0 ;  /* 0x0000000304037211 */ /* 0x000fe400000f1c05 */
[----:B------:R-:W-:-:S03]  /*0df0*/  MOV R5, UR4 ;  /* 0x0000000400057c02 */ /* 0x000fc60008000f00 */
[----:B0-----:R-:W-:Y:S02]  /*0e00*/  STG.E.64 desc[UR10][R2.64], R20 ;  /* 0x0000001402007986 */ /* 0x001fe4000c101b0a */
[----:B------:R-:W-:-:S05]  /*0e10*/  IMAD.WIDE.U32 R4, R5, 0x40, R2 ;  /* 0x0000004005047825 */ /* 0x000fca00078e0002 */
[----:B------:R-:W-:Y:S04]  /*0e20*/  STG.E.64 desc[UR10][R4.64], R22 ;  /* 0x0000001604007986 */ /* 0x000fe8000c101b0a */
[----:B------:R-:W-:Y:S04]  /*0e30*/  STG.E.64 desc[UR10][R2.64+0x20], R8 ;  /* 0x0000200802007986 */ /* 0x000fe8000c101b0a */
[----:B------:R-:W-:Y:S01]  /*0e40*/  STG.E.64 desc[UR10][R4.64+0x20], R10 ;  /* 0x0000200a04007986 */ /* 0x000fe2000c101b0a */
[----:B------:R-:W-:Y:S05]  /*0e50*/  EXIT ;  /* 0x000000000000794d */ /* 0x000fea0003800000 */
.L_x_30:
        /* <DEDUP_REMOVED lines=10> */
.L_x_46:


//--------------------- .text._Z21dev_cpy_strided_arrayI6__halfEvPT_S2_iiiii --------------------------
	.section	.text._Z21dev_cpy_strided_arrayI6__halfEvPT_S2_iiiii,"ax",@progbits
	.align	128
        .global         _Z21dev_cpy_strided_arrayI6__halfEvPT_S2_iiiii
        .type           _Z21dev_cpy_strided_arrayI6__halfEvPT_S2_iiiii,@function
        .size           _Z21dev_cpy_strided_arrayI6__halfEvPT_S2_iiiii,(.L_x_47 - _Z21dev_cpy_strided_arrayI6__halfEvPT_S2_iiiii)
        .other          _Z21dev_cpy_strided_arrayI6__halfEvPT_S2_iiiii,@"STO_CUDA_ENTRY STV_DEFAULT"
_Z21dev_cpy_strided_arrayI6__halfEvPT_S2_iiiii:
.text._Z21dev_cpy_strided_arrayI6__halfEvPT_S2_iiiii:
        /* <DEDUP_REMOVED lines=27> */
[----:B------:R-:W2:Y:S01]  /*01b0*/  LDG.E.U16 R5, desc[UR8][R4.64] ;  /* 0x0000000804057981 */ /* 0x000ea2000c1e1500 */
[----:B------:R-:W-:-:S04]  /*01c0*/  IMAD R7, R0, UR13, R7 ;  /* 0x0000000d00077c24 */ /* 0x000fc8000f8e0207 */
[----:B0-----:R-:W-:-:S05]  /*01d0*/  IMAD.WIDE R2, R7, 0x2, R2 ;  /* 0x0000000207027825 */ /* 0x001fca00078e0202 */
[----:B--2---:R-:W-:Y:S01]  /*01e0*/  STG.E.U16 desc[UR8][R2.64], R5 ;  /* 0x0000000502007986 */ /* 0x004fe2000c101508 */
[----:B------:R-:W-:Y:S05]  /*01f0*/  EXIT ;  /* 0x000000000000794d */ /* 0x000fea0003800000 */
.L_x_32:
[----:B------:R-:W-:-:S04]  /*0200*/  ISETP.GE.AND P0, PT, R7, UR13, PT ;  /* 0x0000000d07007c0c */ /* 0x000fc8000bf06270 */
[----:B------:R-:W-:-:S13]  /*0210*/  ISETP.GE.OR P0, PT, R0, UR12, P0 ;  /* 0x0000000c00007c0c */ /* 0x000fda0008706670 */
[----:B------:R-:W-:Y:S05]  /*0220*/  @P0 EXIT ;  /* 0x000000000000094d */ /* 0x000fea0003800000 */
[----:B------:R-:W0:Y:S01]  /*0230*/  LDC.64 R2, c[0x0][0x380] ;  /* 0x0000e000ff027b82 */ /* 0x000e220000000a00 */
[----:B------:R-:W-:-:S04]  /*0240*/  IMAD R7, R0, UR13, R7 ;  /* 0x0000000d00077c24 */ /* 0x000fc8000f8e0207 */
[----:B0-----:R-:W-:-:S05]  /*0250*/  IMAD.WIDE R2, R7, 0x2, R2 ;  /* 0x0000000207027825 */ /* 0x001fca00078e0202 */
[----:B------:R-:W-:Y:S01]  /*0260*/  STG.E.U16 desc[UR8][R2.64], RZ ;  /* 0x000000ff02007986 */ /* 0x000fe2000c101508 */
[----:B------:R-:W-:Y:S05]  /*0270*/  EXIT ;  /* 0x000000000000794d */ /* 0x000fea0003800000 */
.L_x_31:
        /* <DEDUP_REMOVED lines=17> */
[----:B------:R-:W2:Y:S01]  /*0390*/  LDG.E.U16 R3, desc[UR8][R2.64] ;  /* 0x0000000802037981 */ /* 0x000ea2000c1e1500 */
[----:B------:R-:W-:-:S04]  /*03a0*/  IMAD R7, R0, UR13, R7 ;  /* 0x0000000d00077c24 */ /* 0x000fc8000f8e0207 */
[----:B0-----:R-:W-:-:S05]  /*03b0*/  IMAD.WIDE R4, R7, 0x2, R4 ;  /* 0x0000000207047825 */ /* 0x001fca00078e0204 */
[----:B--2---:R-:W-:Y:S01]  /*03c0*/  STG.E.U16 desc[UR8][R4.64], R3 ;  /* 0x0000000304007986 */ /* 0x004fe2000c101508 */
[----:B------:R-:W-:Y:S05]  /*03d0*/  EXIT ;  /* 0x000000000000794d */ /* 0x000fea0003800000 */
.L_x_33:
        /* <DEDUP_REMOVED lines=10> */
.L_x_47:


//--------------------- .text._Z22dev_cpy_and_cast_arrayIf6__halfEvPT0_PT_15CopyMatrixParam --------------------------
	.section	.text._Z22dev_cpy_and_cast_arrayIf6__halfEvPT0_PT_15CopyMatrixParam,"ax",@progbits
	.align	128
        .global         _Z22dev_cpy_and_cast_arrayIf6__halfEvPT0_PT_15CopyMatrixParam
        .type           _Z22dev_cpy_and_cast_arrayIf6__halfEvPT0_PT_15CopyMatrixParam,@function
        .size           _Z22dev_cpy_and_cast_arrayIf6__halfEvPT0_PT_15CopyMatrixParam,(.L_x_48 - _Z22dev_cpy_and_cast_arrayIf6__halfEvPT0_PT_15CopyMatrixParam)
        .other          _Z22dev_cpy_and_cast_arrayIf6__halfEvPT0_PT_15CopyMatrixParam,@"STO_CUDA_ENTRY STV_DEFAULT"
_Z22dev_cpy_and_cast_arrayIf6__halfEvPT0_PT_15CopyMatrixParam:
.text._Z22dev_cpy_and_cast_arrayIf6__halfEvPT0_PT_15CopyMatrixParam:
        /* <DEDUP_REMOVED lines=29> */
[----:B0-----:R-:W-:Y:S01]  /*01d0*/  IMAD.WIDE R4, R7, 0x2, R4 ;  /* 0x0000000207047825 */ /* 0x001fe200078e0204 */
[----:B--2---:R-:W-:-:S05]  /*01e0*/  F2FP.F16.F32.PACK_AB R0, RZ, R2 ;  /* 0x00000002ff00723e */ /* 0x004fca00000000ff */
[----:B------:R-:W-:Y:S01]  /*01f0*/  STG.E.U16 desc[UR4][R4.64], R0 ;  /* 0x0000000004007986 */ /* 0x000fe2000c101504 */
[----:B------:R-:W-:Y:S05]  /*0200*/  EXIT ;  /* 0x000000000000794d */ /* 0x000fea0003800000 */
.L_x_34:
        /* <DEDUP_REMOVED lines=15> */
.L_x_48:


//--------------------- .text._Z21dev_cpy_strided_arrayIfEvPT_S1_iiiii --------------------------
	.section	.text._Z21dev_cpy_strided_arrayIfEvPT_S1_iiiii,"ax",@progbits
	.align	128
        .global         _Z21dev_cpy_strided_arrayIfEvPT_S1_iiiii
        .type           _Z21dev_cpy_strided_arrayIfEvPT_S1_iiiii,@function
        .size           _Z21dev_cpy_strided_arrayIfEvPT_S1_iiiii,(.L_x_49 - _Z21dev_cpy_strided_arrayIfEvPT_S1_iiiii)
        .other          _Z21dev_cpy_strided_arrayIfEvPT_S1_iiiii,@"STO_CUDA_ENTRY STV_DEFAULT"
_Z21dev_cpy_strided_arrayIfEvPT_S1_iiiii:
.text._Z21dev_cpy_strided_arrayIfEvPT_S1_iiiii:
        /* <DEDUP_REMOVED lines=32> */
.L_x_36:
        /* <DEDUP_REMOVED lines=8> */
.L_x_35:
        /* <DEDUP_REMOVED lines=22> */
.L_x_37:
        /* <DEDUP_REMOVED lines=10> */
.L_x_49:


//--------------------- .nv.shared.reserved.0     --------------------------
	.section	.nv.shared.reserved.0,"aw",@nobits
	.weak		__nv_reservedSMEM_offset_0_alias
	.size		__nv_reservedSMEM_offset_0_alias, 0, 64
	.other		__nv_reservedSMEM_offset_0_alias,@"STO_CUDA_RESERVED_SHARED STV_DEFAULT"
__nv_reservedSMEM_offset_0_alias:
	.zero		0
	.zero		64


//--------------------- .nv.constant0._Z22dev_cpy_and_cast_arrayI6__halffEvPT0_PT_15CopyMatrixParam --------------------------
	.section	.nv.constant0._Z22dev_cpy_and_cast_arrayI6__halffEvPT0_PT_15CopyMatrixParam,"a",@progbits
	.sectionflags	@""
	.align	4
.nv.constant0._Z22dev_cpy_and_cast_arrayI6__halffEvPT0_PT_15CopyMatrixParam:
	.zero		952


//--------------------- .nv.constant0._Z22dev_cpy_and_cast_arrayIffEvPT0_PT_15CopyMatrixParam --------------------------
	.section	.nv.constant0._Z22dev_cpy_and_cast_arrayIffEvPT0_PT_15CopyMatrixParam,"a",@progbits
	.sectionflags	@""
	.align	4
.nv.constant0._Z22dev_cpy_and_cast_arrayIffEvPT0_PT_15CopyMatrixParam:
	.zero		952


//--------------------- .nv.constant0._Z26dev_tensorcore_mmult_tiledIaaiEvPT1_PT_PT0_iii --------------------------
	.section	.nv.constant0._Z26dev_tensorcore_mmult_tiledIaaiEvPT1_PT_PT0_iii,"a",@progbits
	.sectionflags	@""
	.align	4
.nv.constant0._Z26dev_tensorcore_mmult_tiledIaaiEvPT1_PT_PT0_iii:
	.zero		932


//--------------------- .nv.constant0._Z21dev_cpy_strided_arrayIaEvPT_S1_iiiii --------------------------
	.section	.nv.constant0._Z21dev_cpy_strided_arrayIaEvPT_S1_iiiii,"a",@progbits
	.sectionflags	@""
	.align	4
.nv.constant0._Z21dev_cpy_strided_arrayIaEvPT_S1_iiiii:
	.zero		932


//--------------------- .nv.constant0._Z21dev_cpy_strided_arrayIiEvPT_S1_iiiii --------------------------
	.section	.nv.constant0._Z21dev_cpy_strided_arrayIiEvPT_S1_iiiii,"a",@progbits
	.sectionflags	@""
	.align	4
.nv.constant0._Z21dev_cpy_strided_arrayIiEvPT_S1_iiiii:
	.zero		932


//--------------------- .nv.constant0._Z26dev_tensorcore_mmult_tiledIhhiEvPT1_PT_PT0_iii --------------------------
	.section	.nv.constant0._Z26dev_tensorcore_mmult_tiledIhhiEvPT1_PT_PT0_iii,"a",@progbits
	.sectionflags	@""
	.align	4
.nv.constant0._Z26dev_tensorcore_mmult_tiledIhhiEvPT1_PT_PT0_iii:
	.zero		932


//--------------------- .nv.constant0._Z21dev_cpy_strided_arrayIhEvPT_S1_iiiii --------------------------
	.section	.nv.constant0._Z21dev_cpy_strided_arrayIhEvPT_S1_iiiii,"a",@progbits
	.sectionflags	@""
	.align	4
.nv.constant0._Z21dev_cpy_strided_arrayIhEvPT_S1_iiiii:
	.zero		932


//--------------------- .nv.constant0._Z26dev_tensorcore_mmult_tiledI6__halfS0_S0_EvPT1_PT_PT0_iii --------------------------
	.section	.nv.constant0._Z26dev_tensorcore_mmult_tiledI6__halfS0_S0_EvPT1_PT_PT0_iii,"a",@progbits
	.sectionflags	@""
	.align	4
.nv.constant0._Z26dev_tensorcore_mmult_tiledI6__halfS0_S0_EvPT1_PT_PT0_iii:
	.zero		932


//--------------------- .nv.constant0._Z26dev_tensorcore_mmult_tiledI6__halfS0_fEvPT1_PT_PT0_iii --------------------------
	.section	.nv.constant0._Z26dev_tensorcore_mmult_tiledI6__halfS0_fEvPT1_PT_PT0_iii,"a",@progbits
	.sectionflags	@""
	.align	4
.nv.constant0._Z26dev_tensorcore_mmult_tiledI6__halfS0_fEvPT1_PT_PT0_iii:
	.zero		932


//--------------------- .nv.constant0._Z21dev_cpy_strided_arrayI6__halfEvPT_S2_iiiii --------------------------
	.section	.nv.constant0._Z21dev_cpy_strided_arrayI6__halfEvPT_S2_iiiii,"a",@progbits
	.sectionflags	@""
	.align	4
.nv.constant0._Z21dev_cpy_strided_arrayI6__halfEvPT_S2_iiiii:
	.zero		932


//--------------------- .nv.constant0._Z22dev_cpy_and_cast_arrayIf6__halfEvPT0_PT_15CopyMatrixParam --------------------------
	.section	.nv.constant0._Z22dev_cpy_and_cast_arrayIf6__halfEvPT0_PT_15CopyMatrixParam,"a",@progbits
	.sectionflags	@""
	.align	4
.nv.constant0._Z22dev_cpy_and_cast_arrayIf6__halfEvPT0_PT_15CopyMatrixParam:
	.zero		952


//--------------------- .nv.constant0._Z21dev_cpy_strided_arrayIfEvPT_S1_iiiii --------------------------
	.section	.nv.constant0._Z21dev_cpy_strided_arrayIfEvPT_S1_iiiii,"a",@progbits
	.sectionflags	@""
	.align	4
.nv.constant0._Z21dev_cpy_strided_arrayIfEvPT_S1_iiiii:
	.zero		932


//--------------------- SYMBOLS --------------------------

	.type		.nv.reservedSmem.offset0,@object
	.size		.nv.reservedSmem.offset0,0x4
